//
// Generated by NVIDIA NVVM Compiler
//
// Compiler Build ID: CL-36424714
// Cuda compilation tools, release 13.0, V13.0.88
// Based on NVVM 20.0.0
//

.version 9.0
.target sm_100
.address_size 64

	// .globl	ema_batch_f32

.visible .entry ema_batch_f32(
	.param .u64 .ptr .align 1 ema_batch_f32_param_0,
	.param .u64 .ptr .align 1 ema_batch_f32_param_1,
	.param .u64 .ptr .align 1 ema_batch_f32_param_2,
	.param .u32 ema_batch_f32_param_3,
	.param .u32 ema_batch_f32_param_4,
	.param .u32 ema_batch_f32_param_5,
	.param .u64 .ptr .align 1 ema_batch_f32_param_6
)
{
	.reg .pred 	%p<35>;
	.reg .b32 	%r<112>;
	.reg .b32 	%f<90>;
	.reg .b64 	%rd<46>;

	ld.param.u64 	%rd13, [ema_batch_f32_param_0];
	ld.param.u64 	%rd14, [ema_batch_f32_param_1];
	ld.param.u64 	%rd15, [ema_batch_f32_param_2];
	ld.param.u32 	%r71, [ema_batch_f32_param_3];
	ld.param.u32 	%r102, [ema_batch_f32_param_4];
	ld.param.u32 	%r73, [ema_batch_f32_param_5];
	ld.param.u64 	%rd16, [ema_batch_f32_param_6];
	cvta.to.global.u64 	%rd1, %rd16;
	cvta.to.global.u64 	%rd2, %rd13;
	mov.u32 	%r1, %ctaid.x;
	setp.ge.s32 	%p1, %r1, %r73;
	setp.lt.s32 	%p2, %r71, 1;
	or.pred  	%p3, %p2, %p1;
	@%p3 bra 	$L__BB0_42;
	cvta.to.global.u64 	%rd17, %rd14;
	mul.wide.u32 	%rd18, %r1, 4;
	add.s64 	%rd19, %rd17, %rd18;
	ld.global.nc.u32 	%r2, [%rd19];
	setp.lt.s32 	%p4, %r2, 1;
	setp.ge.s32 	%p5, %r102, %r71;
	or.pred  	%p6, %p5, %p4;
	@%p6 bra 	$L__BB0_42;
	cvta.to.global.u64 	%rd20, %rd15;
	add.s64 	%rd22, %rd20, %rd18;
	ld.global.nc.f32 	%f1, [%rd22];
	mul.lo.s32 	%r3, %r71, %r1;
	mov.u32 	%r4, %tid.x;
	setp.ge.s32 	%p7, %r4, %r102;
	@%p7 bra 	$L__BB0_5;
	mov.u32 	%r5, %ntid.x;
	mov.u32 	%r87, %r4;
$L__BB0_4:
	add.s32 	%r74, %r87, %r3;
	mul.wide.s32 	%rd23, %r74, 4;
	add.s64 	%rd24, %rd1, %rd23;
	mov.b32 	%r75, 2143289344;
	st.global.u32 	[%rd24], %r75;
	add.s32 	%r87, %r87, %r5;
	setp.lt.s32 	%p8, %r87, %r102;
	@%p8 bra 	$L__BB0_4;
$L__BB0_5:
	setp.ne.s32 	%p9, %r4, 0;
	@%p9 bra 	$L__BB0_42;
	add.s32 	%r8, %r2, %r102;
	min.s32 	%r9, %r8, %r71;
	mul.wide.s32 	%rd25, %r102, 4;
	add.s64 	%rd26, %rd2, %rd25;
	ld.global.f32 	%f85, [%rd26];
	add.s32 	%r10, %r3, %r102;
	mul.wide.s32 	%rd27, %r10, 4;
	add.s64 	%rd28, %rd1, %rd27;
	st.global.f32 	[%rd28], %f85;
	add.s32 	%r103, %r102, 1;
	setp.ge.s32 	%p10, %r103, %r9;
	@%p10 bra 	$L__BB0_24;
	not.b32 	%r77, %r102;
	add.s32 	%r12, %r9, %r77;
	sub.s32 	%r78, %r9, %r102;
	add.s32 	%r79, %r78, -2;
	and.b32  	%r13, %r12, 3;
	setp.lt.u32 	%p11, %r79, 3;
	mov.b32 	%r105, 1;
	@%p11 bra 	$L__BB0_19;
	and.b32  	%r81, %r12, -4;
	neg.s32 	%r101, %r81;
	add.s64 	%rd3, %rd2, 8;
	add.s64 	%rd4, %rd1, 8;
	add.s32 	%r100, %r10, 1;
	mov.b32 	%r105, 1;
$L__BB0_9:
	mul.wide.s32 	%rd29, %r103, 4;
	add.s64 	%rd8, %rd3, %rd29;
	ld.global.f32 	%f14, [%rd8+-8];
	abs.f32 	%f32, %f14;
	setp.equ.f32 	%p12, %f32, 0f7F800000;
	@%p12 bra 	$L__BB0_11;
	add.s32 	%r105, %r105, 1;
	cvt.rn.f32.s32 	%f33, %r105;
	mov.f32 	%f34, 0f3F800000;
	div.approx.f32 	%f35, %f34, %f33;
	sub.f32 	%f36, %f14, %f85;
	fma.rn.f32 	%f85, %f36, %f35, %f85;
$L__BB0_11:
	mul.wide.s32 	%rd30, %r100, 4;
	add.s64 	%rd9, %rd4, %rd30;
	st.global.f32 	[%rd9+-8], %f85;
	ld.global.f32 	%f17, [%rd8+-4];
	abs.f32 	%f37, %f17;
	setp.equ.f32 	%p13, %f37, 0f7F800000;
	@%p13 bra 	$L__BB0_13;
	add.s32 	%r105, %r105, 1;
	cvt.rn.f32.s32 	%f38, %r105;
	mov.f32 	%f39, 0f3F800000;
	div.approx.f32 	%f40, %f39, %f38;
	sub.f32 	%f41, %f17, %f85;
	fma.rn.f32 	%f85, %f41, %f40, %f85;
$L__BB0_13:
	st.global.f32 	[%rd9+-4], %f85;
	ld.global.f32 	%f20, [%rd8];
	abs.f32 	%f42, %f20;
	setp.equ.f32 	%p14, %f42, 0f7F800000;
	@%p14 bra 	$L__BB0_15;
	add.s32 	%r105, %r105, 1;
	cvt.rn.f32.s32 	%f43, %r105;
	mov.f32 	%f44, 0f3F800000;
	div.approx.f32 	%f45, %f44, %f43;
	sub.f32 	%f46, %f20, %f85;
	fma.rn.f32 	%f85, %f46, %f45, %f85;
$L__BB0_15:
	st.global.f32 	[%rd9], %f85;
	ld.global.f32 	%f23, [%rd8+4];
	abs.f32 	%f47, %f23;
	setp.equ.f32 	%p15, %f47, 0f7F800000;
	@%p15 bra 	$L__BB0_17;
	add.s32 	%r105, %r105, 1;
	cvt.rn.f32.s32 	%f48, %r105;
	mov.f32 	%f49, 0f3F800000;
	div.approx.f32 	%f50, %f49, %f48;
	sub.f32 	%f51, %f23, %f85;
	fma.rn.f32 	%f85, %f51, %f50, %f85;
$L__BB0_17:
	st.global.f32 	[%rd9+4], %f85;
	add.s32 	%r103, %r103, 4;
	add.s32 	%r102, %r102, 4;
	add.s32 	%r101, %r101, 4;
	add.s32 	%r100, %r100, 4;
	setp.eq.s32 	%p16, %r101, 0;
	@%p16 bra 	$L__BB0_18;
	bra.uni 	$L__BB0_9;
$L__BB0_18:
	add.s32 	%r103, %r102, 1;
$L__BB0_19:
	setp.eq.s32 	%p17, %r13, 0;
	@%p17 bra 	$L__BB0_24;
	add.s32 	%r91, %r103, %r3;
	neg.s32 	%r90, %r13;
$L__BB0_21:
	.pragma "nounroll";
	mul.wide.s32 	%rd31, %r103, 4;
	add.s64 	%rd32, %rd2, %rd31;
	ld.global.f32 	%f6, [%rd32];
	abs.f32 	%f52, %f6;
	setp.equ.f32 	%p18, %f52, 0f7F800000;
	@%p18 bra 	$L__BB0_23;
	add.s32 	%r105, %r105, 1;
	cvt.rn.f32.s32 	%f53, %r105;
	mov.f32 	%f54, 0f3F800000;
	div.approx.f32 	%f55, %f54, %f53;
	sub.f32 	%f56, %f6, %f85;
	fma.rn.f32 	%f85, %f56, %f55, %f85;
$L__BB0_23:
	mul.wide.s32 	%rd33, %r91, 4;
	add.s64 	%rd34, %rd1, %rd33;
	st.global.f32 	[%rd34], %f85;
	add.s32 	%r103, %r103, 1;
	add.s32 	%r91, %r91, 1;
	add.s32 	%r90, %r90, 1;
	setp.ne.s32 	%p19, %r90, 0;
	@%p19 bra 	$L__BB0_21;
$L__BB0_24:
	setp.ge.s32 	%p20, %r8, %r71;
	@%p20 bra 	$L__BB0_42;
	sub.s32 	%r82, %r71, %r9;
	and.b32  	%r30, %r82, 3;
	setp.eq.s32 	%p21, %r30, 0;
	mov.u32 	%r99, %r9;
	@%p21 bra 	$L__BB0_31;
	add.s32 	%r97, %r9, 64;
	add.s64 	%rd5, %rd13, 256;
	add.s32 	%r96, %r9, %r3;
	neg.s32 	%r95, %r30;
	mov.u32 	%r98, %r9;
$L__BB0_27:
	.pragma "nounroll";
	mul.wide.s32 	%rd6, %r98, 4;
	add.s64 	%rd7, %rd5, %rd6;
	setp.ge.s32 	%p22, %r97, %r71;
	@%p22 bra 	$L__BB0_29;
	// begin inline asm
	prefetch.global.L2 [%rd7];
	// end inline asm
$L__BB0_29:
	add.s64 	%rd36, %rd2, %rd6;
	ld.global.f32 	%f57, [%rd36];
	abs.f32 	%f58, %f57;
	setp.equ.f32 	%p23, %f58, 0f7F800000;
	sub.f32 	%f59, %f57, %f85;
	fma.rn.f32 	%f60, %f59, %f1, %f85;
	selp.f32 	%f85, %f85, %f60, %p23;
	mul.wide.s32 	%rd37, %r96, 4;
	add.s64 	%rd38, %rd1, %rd37;
	st.global.f32 	[%rd38], %f85;
	add.s32 	%r98, %r98, 1;
	add.s32 	%r97, %r97, 1;
	add.s32 	%r96, %r96, 1;
	add.s32 	%r95, %r95, 1;
	setp.ne.s32 	%p24, %r95, 0;
	@%p24 bra 	$L__BB0_27;
	add.s32 	%r99, %r97, -64;
$L__BB0_31:
	sub.s32 	%r83, %r9, %r71;
	setp.gt.u32 	%p25, %r83, -4;
	@%p25 bra 	$L__BB0_42;
	sub.s32 	%r111, %r99, %r71;
	add.s32 	%r110, %r99, 64;
	add.s32 	%r109, %r99, %r3;
$L__BB0_33:
	add.s32 	%r67, %r110, -64;
	setp.ge.s32 	%p26, %r110, %r71;
	mul.wide.s32 	%rd39, %r67, 4;
	add.s64 	%rd10, %rd13, %rd39;
	@%p26 bra 	$L__BB0_35;
	add.s64 	%rd40, %rd10, 256;
	// begin inline asm
	prefetch.global.L2 [%rd40];
	// end inline asm
$L__BB0_35:
	add.s64 	%rd11, %rd2, %rd39;
	ld.global.f32 	%f61, [%rd11];
	abs.f32 	%f62, %f61;
	setp.equ.f32 	%p27, %f62, 0f7F800000;
	sub.f32 	%f63, %f61, %f85;
	fma.rn.f32 	%f64, %f63, %f1, %f85;
	selp.f32 	%f27, %f85, %f64, %p27;
	mul.wide.s32 	%rd42, %r109, 4;
	add.s64 	%rd12, %rd1, %rd42;
	st.global.f32 	[%rd12], %f27;
	add.s32 	%r84, %r110, 1;
	setp.ge.s32 	%p28, %r84, %r71;
	@%p28 bra 	$L__BB0_37;
	add.s64 	%rd43, %rd10, 260;
	// begin inline asm
	prefetch.global.L2 [%rd43];
	// end inline asm
$L__BB0_37:
	ld.global.f32 	%f65, [%rd11+4];
	abs.f32 	%f66, %f65;
	setp.equ.f32 	%p29, %f66, 0f7F800000;
	sub.f32 	%f67, %f65, %f27;
	fma.rn.f32 	%f68, %f67, %f1, %f27;
	selp.f32 	%f28, %f27, %f68, %p29;
	st.global.f32 	[%rd12+4], %f28;
	add.s32 	%r85, %r110, 2;
	setp.ge.s32 	%p30, %r85, %r71;
	@%p30 bra 	$L__BB0_39;
	add.s64 	%rd44, %rd10, 264;
	// begin inline asm
	prefetch.global.L2 [%rd44];
	// end inline asm
$L__BB0_39:
	ld.global.f32 	%f69, [%rd11+8];
	abs.f32 	%f70, %f69;
	setp.equ.f32 	%p31, %f70, 0f7F800000;
	sub.f32 	%f71, %f69, %f28;
	fma.rn.f32 	%f72, %f71, %f1, %f28;
	selp.f32 	%f29, %f28, %f72, %p31;
	st.global.f32 	[%rd12+8], %f29;
	add.s32 	%r86, %r110, 3;
	setp.ge.s32 	%p32, %r86, %r71;
	@%p32 bra 	$L__BB0_41;
	add.s64 	%rd45, %rd10, 268;
	// begin inline asm
	prefetch.global.L2 [%rd45];
	// end inline asm
$L__BB0_41:
	ld.global.f32 	%f73, [%rd11+12];
	abs.f32 	%f74, %f73;
	setp.equ.f32 	%p33, %f74, 0f7F800000;
	sub.f32 	%f75, %f73, %f29;
	fma.rn.f32 	%f76, %f75, %f1, %f29;
	selp.f32 	%f85, %f29, %f76, %p33;
	st.global.f32 	[%rd12+12], %f85;
	add.s32 	%r111, %r111, 4;
	add.s32 	%r110, %r110, 4;
	add.s32 	%r109, %r109, 4;
	setp.ne.s32 	%p34, %r111, 0;
	@%p34 bra 	$L__BB0_33;
$L__BB0_42:
	ret;

}
	// .globl	ema_many_series_one_param_f32
.visible .entry ema_many_series_one_param_f32(
	.param .u64 .ptr .align 1 ema_many_series_one_param_f32_param_0,
	.param .u64 .ptr .align 1 ema_many_series_one_param_f32_param_1,
	.param .u32 ema_many_series_one_param_f32_param_2,
	.param .f32 ema_many_series_one_param_f32_param_3,
	.param .u32 ema_many_series_one_param_f32_param_4,
	.param .u32 ema_many_series_one_param_f32_param_5,
	.param .u64 .ptr .align 1 ema_many_series_one_param_f32_param_6
)
{
	.reg .pred 	%p<28>;
	.reg .b32 	%r<96>;
	.reg .b32 	%f<90>;
	.reg .b64 	%rd<42>;

	ld.param.u64 	%rd11, [ema_many_series_one_param_f32_param_0];
	ld.param.u64 	%rd10, [ema_many_series_one_param_f32_param_1];
	ld.param.u32 	%r60, [ema_many_series_one_param_f32_param_2];
	ld.param.f32 	%f27, [ema_many_series_one_param_f32_param_3];
	ld.param.u32 	%r61, [ema_many_series_one_param_f32_param_4];
	ld.param.u32 	%r62, [ema_many_series_one_param_f32_param_5];
	ld.param.u64 	%rd12, [ema_many_series_one_param_f32_param_6];
	cvta.to.global.u64 	%rd1, %rd12;
	cvta.to.global.u64 	%rd2, %rd11;
	mov.u32 	%r1, %ctaid.x;
	setp.ge.s32 	%p1, %r1, %r61;
	min.s32 	%r63, %r60, %r62;
	setp.lt.s32 	%p2, %r63, 1;
	or.pred  	%p3, %p2, %p1;
	@%p3 bra 	$L__BB1_31;
	cvta.to.global.u64 	%rd13, %rd10;
	mul.wide.u32 	%rd14, %r1, 4;
	add.s64 	%rd15, %rd13, %rd14;
	ld.global.nc.u32 	%r2, [%rd15];
	max.s32 	%r88, %r2, 0;
	setp.ge.s32 	%p4, %r2, %r62;
	@%p4 bra 	$L__BB1_31;
	mov.u32 	%r4, %tid.x;
	setp.le.s32 	%p5, %r2, %r4;
	@%p5 bra 	$L__BB1_5;
	mov.u32 	%r5, %ntid.x;
	mov.u32 	%r75, %r4;
$L__BB1_4:
	mad.lo.s32 	%r64, %r75, %r61, %r1;
	mul.wide.s32 	%rd16, %r64, 4;
	add.s64 	%rd17, %rd1, %rd16;
	mov.b32 	%r65, 2143289344;
	st.global.u32 	[%rd17], %r65;
	add.s32 	%r75, %r75, %r5;
	setp.lt.s32 	%p6, %r75, %r88;
	@%p6 bra 	$L__BB1_4;
$L__BB1_5:
	setp.ne.s32 	%p7, %r4, 0;
	@%p7 bra 	$L__BB1_31;
	add.s32 	%r8, %r88, %r60;
	min.u32 	%r9, %r8, %r62;
	mad.lo.s32 	%r66, %r88, %r61, %r1;
	mul.wide.u32 	%rd18, %r66, 4;
	add.s64 	%rd19, %rd2, %rd18;
	ld.global.nc.f32 	%f85, [%rd19];
	add.s64 	%rd20, %rd1, %rd18;
	st.global.f32 	[%rd20], %f85;
	add.s32 	%r76, %r88, 1;
	setp.ge.u32 	%p8, %r76, %r9;
	@%p8 bra 	$L__BB1_24;
	not.b32 	%r68, %r88;
	add.s32 	%r11, %r9, %r68;
	sub.s32 	%r69, %r9, %r88;
	add.s32 	%r70, %r69, -2;
	and.b32  	%r12, %r11, 3;
	setp.lt.u32 	%p9, %r70, 3;
	mov.b32 	%r90, 1;
	@%p9 bra 	$L__BB1_19;
	and.b32  	%r72, %r11, -4;
	neg.s32 	%r87, %r72;
	mad.lo.s32 	%r86, %r61, %r76, %r1;
	shl.b32 	%r15, %r61, 2;
	mov.b32 	%r90, 1;
	mul.wide.s32 	%rd5, %r61, 4;
$L__BB1_9:
	mul.wide.s32 	%rd21, %r86, 4;
	add.s64 	%rd3, %rd2, %rd21;
	ld.global.nc.f32 	%f13, [%rd3];
	abs.f32 	%f29, %f13;
	setp.equ.f32 	%p10, %f29, 0f7F800000;
	@%p10 bra 	$L__BB1_11;
	add.s32 	%r90, %r90, 1;
	cvt.rn.f32.s32 	%f30, %r90;
	mov.f32 	%f31, 0f3F800000;
	div.approx.f32 	%f32, %f31, %f30;
	sub.f32 	%f33, %f13, %f85;
	fma.rn.f32 	%f85, %f33, %f32, %f85;
$L__BB1_11:
	add.s64 	%rd4, %rd1, %rd21;
	st.global.f32 	[%rd4], %f85;
	add.s64 	%rd6, %rd3, %rd5;
	ld.global.nc.f32 	%f16, [%rd6];
	abs.f32 	%f34, %f16;
	setp.equ.f32 	%p11, %f34, 0f7F800000;
	@%p11 bra 	$L__BB1_13;
	add.s32 	%r90, %r90, 1;
	cvt.rn.f32.s32 	%f35, %r90;
	mov.f32 	%f36, 0f3F800000;
	div.approx.f32 	%f37, %f36, %f35;
	sub.f32 	%f38, %f16, %f85;
	fma.rn.f32 	%f85, %f38, %f37, %f85;
$L__BB1_13:
	add.s64 	%rd7, %rd4, %rd5;
	st.global.f32 	[%rd7], %f85;
	add.s64 	%rd8, %rd6, %rd5;
	ld.global.nc.f32 	%f19, [%rd8];
	abs.f32 	%f39, %f19;
	setp.equ.f32 	%p12, %f39, 0f7F800000;
	@%p12 bra 	$L__BB1_15;
	add.s32 	%r90, %r90, 1;
	cvt.rn.f32.s32 	%f40, %r90;
	mov.f32 	%f41, 0f3F800000;
	div.approx.f32 	%f42, %f41, %f40;
	sub.f32 	%f43, %f19, %f85;
	fma.rn.f32 	%f85, %f43, %f42, %f85;
$L__BB1_15:
	add.s64 	%rd9, %rd7, %rd5;
	st.global.f32 	[%rd9], %f85;
	add.s64 	%rd23, %rd8, %rd5;
	ld.global.nc.f32 	%f22, [%rd23];
	abs.f32 	%f44, %f22;
	setp.equ.f32 	%p13, %f44, 0f7F800000;
	@%p13 bra 	$L__BB1_17;
	add.s32 	%r90, %r90, 1;
	cvt.rn.f32.s32 	%f45, %r90;
	mov.f32 	%f46, 0f3F800000;
	div.approx.f32 	%f47, %f46, %f45;
	sub.f32 	%f48, %f22, %f85;
	fma.rn.f32 	%f85, %f48, %f47, %f85;
$L__BB1_17:
	add.s64 	%rd24, %rd9, %rd5;
	st.global.f32 	[%rd24], %f85;
	add.s32 	%r88, %r88, 4;
	add.s32 	%r87, %r87, 4;
	add.s32 	%r86, %r86, %r15;
	setp.eq.s32 	%p14, %r87, 0;
	@%p14 bra 	$L__BB1_18;
	bra.uni 	$L__BB1_9;
$L__BB1_18:
	add.s32 	%r76, %r88, 1;
$L__BB1_19:
	setp.eq.s32 	%p15, %r12, 0;
	@%p15 bra 	$L__BB1_24;
	mad.lo.s32 	%r79, %r76, %r61, %r1;
	neg.s32 	%r78, %r12;
$L__BB1_21:
	.pragma "nounroll";
	mul.wide.s32 	%rd25, %r79, 4;
	add.s64 	%rd26, %rd2, %rd25;
	ld.global.nc.f32 	%f5, [%rd26];
	abs.f32 	%f49, %f5;
	setp.equ.f32 	%p16, %f49, 0f7F800000;
	@%p16 bra 	$L__BB1_23;
	add.s32 	%r90, %r90, 1;
	cvt.rn.f32.s32 	%f50, %r90;
	mov.f32 	%f51, 0f3F800000;
	div.approx.f32 	%f52, %f51, %f50;
	sub.f32 	%f53, %f5, %f85;
	fma.rn.f32 	%f85, %f53, %f52, %f85;
$L__BB1_23:
	add.s64 	%rd28, %rd1, %rd25;
	st.global.f32 	[%rd28], %f85;
	add.s32 	%r79, %r79, %r61;
	add.s32 	%r78, %r78, 1;
	setp.ne.s32 	%p17, %r78, 0;
	@%p17 bra 	$L__BB1_21;
$L__BB1_24:
	setp.ge.s32 	%p18, %r8, %r62;
	@%p18 bra 	$L__BB1_31;
	sub.s32 	%r73, %r62, %r9;
	and.b32  	%r28, %r73, 3;
	setp.eq.s32 	%p19, %r28, 0;
	mov.u32 	%r85, %r9;
	@%p19 bra 	$L__BB1_28;
	mad.lo.s32 	%r83, %r61, %r9, %r1;
	neg.s32 	%r82, %r28;
	mov.u32 	%r85, %r9;
$L__BB1_27:
	.pragma "nounroll";
	mul.wide.s32 	%rd29, %r83, 4;
	add.s64 	%rd30, %rd2, %rd29;
	ld.global.nc.f32 	%f54, [%rd30];
	abs.f32 	%f55, %f54;
	setp.equ.f32 	%p20, %f55, 0f7F800000;
	sub.f32 	%f56, %f54, %f85;
	fma.rn.f32 	%f57, %f56, %f27, %f85;
	selp.f32 	%f85, %f85, %f57, %p20;
	add.s64 	%rd31, %rd1, %rd29;
	st.global.f32 	[%rd31], %f85;
	add.s32 	%r85, %r85, 1;
	add.s32 	%r83, %r83, %r61;
	add.s32 	%r82, %r82, 1;
	setp.ne.s32 	%p21, %r82, 0;
	@%p21 bra 	$L__BB1_27;
$L__BB1_28:
	sub.s32 	%r74, %r9, %r62;
	setp.gt.u32 	%p22, %r74, -4;
	@%p22 bra 	$L__BB1_31;
	sub.s32 	%r95, %r85, %r62;
	mad.lo.s32 	%r94, %r85, %r61, %r1;
	shl.b32 	%r40, %r61, 2;
	mul.wide.s32 	%rd35, %r61, 4;
$L__BB1_30:
	mul.wide.s32 	%rd32, %r94, 4;
	add.s64 	%rd33, %rd2, %rd32;
	ld.global.nc.f32 	%f58, [%rd33];
	abs.f32 	%f59, %f58;
	setp.equ.f32 	%p23, %f59, 0f7F800000;
	sub.f32 	%f60, %f58, %f85;
	fma.rn.f32 	%f61, %f60, %f27, %f85;
	selp.f32 	%f62, %f85, %f61, %p23;
	add.s64 	%rd34, %rd1, %rd32;
	st.global.f32 	[%rd34], %f62;
	add.s64 	%rd36, %rd33, %rd35;
	ld.global.nc.f32 	%f63, [%rd36];
	abs.f32 	%f64, %f63;
	setp.equ.f32 	%p24, %f64, 0f7F800000;
	sub.f32 	%f65, %f63, %f62;
	fma.rn.f32 	%f66, %f65, %f27, %f62;
	selp.f32 	%f67, %f62, %f66, %p24;
	add.s64 	%rd37, %rd34, %rd35;
	st.global.f32 	[%rd37], %f67;
	add.s64 	%rd38, %rd36, %rd35;
	ld.global.nc.f32 	%f68, [%rd38];
	abs.f32 	%f69, %f68;
	setp.equ.f32 	%p25, %f69, 0f7F800000;
	sub.f32 	%f70, %f68, %f67;
	fma.rn.f32 	%f71, %f70, %f27, %f67;
	selp.f32 	%f72, %f67, %f71, %p25;
	add.s64 	%rd39, %rd37, %rd35;
	st.global.f32 	[%rd39], %f72;
	add.s64 	%rd40, %rd38, %rd35;
	ld.global.nc.f32 	%f73, [%rd40];
	abs.f32 	%f74, %f73;
	setp.equ.f32 	%p26, %f74, 0f7F800000;
	sub.f32 	%f75, %f73, %f72;
	fma.rn.f32 	%f76, %f75, %f27, %f72;
	selp.f32 	%f85, %f72, %f76, %p26;
	add.s64 	%rd41, %rd39, %rd35;
	st.global.f32 	[%rd41], %f85;
	add.s32 	%r95, %r95, 4;
	add.s32 	%r94, %r94, %r40;
	setp.ne.s32 	%p27, %r95, 0;
	@%p27 bra 	$L__BB1_30;
$L__BB1_31:
	ret;

}
	// .globl	ema_many_series_one_param_f32_coalesced
.visible .entry ema_many_series_one_param_f32_coalesced(
	.param .u64 .ptr .align 1 ema_many_series_one_param_f32_coalesced_param_0,
	.param .u64 .ptr .align 1 ema_many_series_one_param_f32_coalesced_param_1,
	.param .u32 ema_many_series_one_param_f32_coalesced_param_2,
	.param .f32 ema_many_series_one_param_f32_coalesced_param_3,
	.param .u32 ema_many_series_one_param_f32_coalesced_param_4,
	.param .u32 ema_many_series_one_param_f32_coalesced_param_5,
	.param .u64 .ptr .align 1 ema_many_series_one_param_f32_coalesced_param_6
)
{
	.reg .pred 	%p<33>;
	.reg .b32 	%r<120>;
	.reg .b32 	%f<90>;
	.reg .b64 	%rd<62>;

	ld.param.u64 	%rd11, [ema_many_series_one_param_f32_coalesced_param_0];
	ld.param.u64 	%rd10, [ema_many_series_one_param_f32_coalesced_param_1];
	ld.param.u32 	%r69, [ema_many_series_one_param_f32_coalesced_param_2];
	ld.param.f32 	%f27, [ema_many_series_one_param_f32_coalesced_param_3];
	ld.param.u32 	%r70, [ema_many_series_one_param_f32_coalesced_param_4];
	ld.param.u32 	%r71, [ema_many_series_one_param_f32_coalesced_param_5];
	ld.param.u64 	%rd12, [ema_many_series_one_param_f32_coalesced_param_6];
	cvta.to.global.u64 	%rd1, %rd12;
	cvta.to.global.u64 	%rd2, %rd11;
	mov.u32 	%r72, %ctaid.x;
	mov.u32 	%r73, %ntid.x;
	mov.u32 	%r74, %tid.x;
	mad.lo.s32 	%r1, %r72, %r73, %r74;
	setp.ge.s32 	%p1, %r1, %r70;
	min.s32 	%r75, %r69, %r71;
	setp.lt.s32 	%p2, %r75, 1;
	or.pred  	%p3, %p2, %p1;
	@%p3 bra 	$L__BB2_38;
	cvta.to.global.u64 	%rd13, %rd10;
	mul.wide.s32 	%rd14, %r1, 4;
	add.s64 	%rd15, %rd13, %rd14;
	ld.global.nc.u32 	%r2, [%rd15];
	max.s32 	%r112, %r2, 0;
	add.s32 	%r76, %r112, %r69;
	min.u32 	%r4, %r71, %r76;
	setp.lt.s32 	%p4, %r2, 1;
	@%p4 bra 	$L__BB2_13;
	and.b32  	%r5, %r2, 7;
	setp.lt.u32 	%p5, %r2, 8;
	mov.b32 	%r98, 0;
	@%p5 bra 	$L__BB2_5;
	and.b32  	%r98, %r2, 2147483640;
	neg.s32 	%r96, %r98;
	shl.b32 	%r8, %r70, 3;
	mul.wide.s32 	%rd18, %r70, 4;
	mov.u32 	%r95, %r1;
$L__BB2_4:
	.pragma "nounroll";
	mul.wide.s32 	%rd16, %r95, 4;
	add.s64 	%rd17, %rd1, %rd16;
	mov.b32 	%r78, 2143289344;
	st.global.u32 	[%rd17], %r78;
	add.s64 	%rd19, %rd17, %rd18;
	st.global.u32 	[%rd19], %r78;
	add.s64 	%rd20, %rd19, %rd18;
	st.global.u32 	[%rd20], %r78;
	add.s64 	%rd21, %rd20, %rd18;
	st.global.u32 	[%rd21], %r78;
	add.s64 	%rd22, %rd21, %rd18;
	st.global.u32 	[%rd22], %r78;
	add.s64 	%rd23, %rd22, %rd18;
	st.global.u32 	[%rd23], %r78;
	add.s64 	%rd24, %rd23, %rd18;
	st.global.u32 	[%rd24], %r78;
	add.s64 	%rd25, %rd24, %rd18;
	st.global.u32 	[%rd25], %r78;
	add.s32 	%r96, %r96, 8;
	add.s32 	%r95, %r95, %r8;
	setp.ne.s32 	%p6, %r96, 0;
	@%p6 bra 	$L__BB2_4;
$L__BB2_5:
	setp.eq.s32 	%p7, %r5, 0;
	@%p7 bra 	$L__BB2_13;
	and.b32  	%r14, %r2, 3;
	setp.lt.u32 	%p8, %r5, 4;
	@%p8 bra 	$L__BB2_8;
	mad.lo.s32 	%r79, %r98, %r70, %r1;
	mul.wide.s32 	%rd26, %r79, 4;
	add.s64 	%rd27, %rd1, %rd26;
	mov.b32 	%r80, 2143289344;
	st.global.u32 	[%rd27], %r80;
	mul.wide.s32 	%rd28, %r70, 4;
	add.s64 	%rd29, %rd27, %rd28;
	st.global.u32 	[%rd29], %r80;
	add.s64 	%rd30, %rd29, %rd28;
	st.global.u32 	[%rd30], %r80;
	add.s64 	%rd31, %rd30, %rd28;
	st.global.u32 	[%rd31], %r80;
	add.s32 	%r98, %r98, 4;
$L__BB2_8:
	setp.eq.s32 	%p9, %r14, 0;
	@%p9 bra 	$L__BB2_13;
	setp.eq.s32 	%p10, %r14, 1;
	@%p10 bra 	$L__BB2_11;
	mad.lo.s32 	%r81, %r98, %r70, %r1;
	mul.wide.s32 	%rd32, %r81, 4;
	add.s64 	%rd33, %rd1, %rd32;
	mov.b32 	%r82, 2143289344;
	st.global.u32 	[%rd33], %r82;
	mul.wide.s32 	%rd34, %r70, 4;
	add.s64 	%rd35, %rd33, %rd34;
	st.global.u32 	[%rd35], %r82;
	add.s32 	%r98, %r98, 2;
$L__BB2_11:
	and.b32  	%r83, %r2, 1;
	setp.eq.b32 	%p11, %r83, 1;
	not.pred 	%p12, %p11;
	@%p12 bra 	$L__BB2_13;
	mad.lo.s32 	%r84, %r98, %r70, %r1;
	mul.wide.s32 	%rd36, %r84, 4;
	add.s64 	%rd37, %rd1, %rd36;
	mov.b32 	%r85, 2143289344;
	st.global.u32 	[%rd37], %r85;
$L__BB2_13:
	mad.lo.s32 	%r86, %r112, %r70, %r1;
	mul.wide.s32 	%rd38, %r86, 4;
	add.s64 	%rd39, %rd2, %rd38;
	ld.global.nc.f32 	%f85, [%rd39];
	add.s64 	%rd40, %rd1, %rd38;
	st.global.f32 	[%rd40], %f85;
	add.s32 	%r100, %r112, 1;
	setp.ge.u32 	%p13, %r100, %r4;
	@%p13 bra 	$L__BB2_31;
	not.b32 	%r88, %r112;
	add.s32 	%r20, %r4, %r88;
	sub.s32 	%r89, %r4, %r112;
	add.s32 	%r90, %r89, -2;
	and.b32  	%r21, %r20, 3;
	setp.lt.u32 	%p14, %r90, 3;
	mov.b32 	%r114, 1;
	@%p14 bra 	$L__BB2_26;
	and.b32  	%r92, %r20, -4;
	neg.s32 	%r111, %r92;
	mad.lo.s32 	%r110, %r70, %r100, %r1;
	shl.b32 	%r24, %r70, 2;
	mov.b32 	%r114, 1;
	mul.wide.s32 	%rd5, %r70, 4;
$L__BB2_16:
	mul.wide.s32 	%rd41, %r110, 4;
	add.s64 	%rd3, %rd2, %rd41;
	ld.global.nc.f32 	%f13, [%rd3];
	abs.f32 	%f29, %f13;
	setp.equ.f32 	%p15, %f29, 0f7F800000;
	@%p15 bra 	$L__BB2_18;
	add.s32 	%r114, %r114, 1;
	cvt.rn.f32.s32 	%f30, %r114;
	mov.f32 	%f31, 0f3F800000;
	div.approx.f32 	%f32, %f31, %f30;
	sub.f32 	%f33, %f13, %f85;
	fma.rn.f32 	%f85, %f33, %f32, %f85;
$L__BB2_18:
	add.s64 	%rd4, %rd1, %rd41;
	st.global.f32 	[%rd4], %f85;
	add.s64 	%rd6, %rd3, %rd5;
	ld.global.nc.f32 	%f16, [%rd6];
	abs.f32 	%f34, %f16;
	setp.equ.f32 	%p16, %f34, 0f7F800000;
	@%p16 bra 	$L__BB2_20;
	add.s32 	%r114, %r114, 1;
	cvt.rn.f32.s32 	%f35, %r114;
	mov.f32 	%f36, 0f3F800000;
	div.approx.f32 	%f37, %f36, %f35;
	sub.f32 	%f38, %f16, %f85;
	fma.rn.f32 	%f85, %f38, %f37, %f85;
$L__BB2_20:
	add.s64 	%rd7, %rd4, %rd5;
	st.global.f32 	[%rd7], %f85;
	add.s64 	%rd8, %rd6, %rd5;
	ld.global.nc.f32 	%f19, [%rd8];
	abs.f32 	%f39, %f19;
	setp.equ.f32 	%p17, %f39, 0f7F800000;
	@%p17 bra 	$L__BB2_22;
	add.s32 	%r114, %r114, 1;
	cvt.rn.f32.s32 	%f40, %r114;
	mov.f32 	%f41, 0f3F800000;
	div.approx.f32 	%f42, %f41, %f40;
	sub.f32 	%f43, %f19, %f85;
	fma.rn.f32 	%f85, %f43, %f42, %f85;
$L__BB2_22:
	add.s64 	%rd9, %rd7, %rd5;
	st.global.f32 	[%rd9], %f85;
	add.s64 	%rd43, %rd8, %rd5;
	ld.global.nc.f32 	%f22, [%rd43];
	abs.f32 	%f44, %f22;
	setp.equ.f32 	%p18, %f44, 0f7F800000;
	@%p18 bra 	$L__BB2_24;
	add.s32 	%r114, %r114, 1;
	cvt.rn.f32.s32 	%f45, %r114;
	mov.f32 	%f46, 0f3F800000;
	div.approx.f32 	%f47, %f46, %f45;
	sub.f32 	%f48, %f22, %f85;
	fma.rn.f32 	%f85, %f48, %f47, %f85;
$L__BB2_24:
	add.s64 	%rd44, %rd9, %rd5;
	st.global.f32 	[%rd44], %f85;
	add.s32 	%r112, %r112, 4;
	add.s32 	%r111, %r111, 4;
	add.s32 	%r110, %r110, %r24;
	setp.eq.s32 	%p19, %r111, 0;
	@%p19 bra 	$L__BB2_25;
	bra.uni 	$L__BB2_16;
$L__BB2_25:
	add.s32 	%r100, %r112, 1;
$L__BB2_26:
	setp.eq.s32 	%p20, %r21, 0;
	@%p20 bra 	$L__BB2_31;
	mad.lo.s32 	%r103, %r100, %r70, %r1;
	neg.s32 	%r102, %r21;
$L__BB2_28:
	.pragma "nounroll";
	mul.wide.s32 	%rd45, %r103, 4;
	add.s64 	%rd46, %rd2, %rd45;
	ld.global.nc.f32 	%f5, [%rd46];
	abs.f32 	%f49, %f5;
	setp.equ.f32 	%p21, %f49, 0f7F800000;
	@%p21 bra 	$L__BB2_30;
	add.s32 	%r114, %r114, 1;
	cvt.rn.f32.s32 	%f50, %r114;
	mov.f32 	%f51, 0f3F800000;
	div.approx.f32 	%f52, %f51, %f50;
	sub.f32 	%f53, %f5, %f85;
	fma.rn.f32 	%f85, %f53, %f52, %f85;
$L__BB2_30:
	add.s64 	%rd48, %rd1, %rd45;
	st.global.f32 	[%rd48], %f85;
	add.s32 	%r103, %r103, %r70;
	add.s32 	%r102, %r102, 1;
	setp.ne.s32 	%p22, %r102, 0;
	@%p22 bra 	$L__BB2_28;
$L__BB2_31:
	setp.ge.s32 	%p23, %r4, %r71;
	@%p23 bra 	$L__BB2_38;
	sub.s32 	%r93, %r71, %r4;
	and.b32  	%r37, %r93, 3;
	setp.eq.s32 	%p24, %r37, 0;
	mov.u32 	%r109, %r4;
	@%p24 bra 	$L__BB2_35;
	mad.lo.s32 	%r107, %r70, %r4, %r1;
	neg.s32 	%r106, %r37;
	mov.u32 	%r109, %r4;
$L__BB2_34:
	.pragma "nounroll";
	mul.wide.s32 	%rd49, %r107, 4;
	add.s64 	%rd50, %rd2, %rd49;
	ld.global.nc.f32 	%f54, [%rd50];
	abs.f32 	%f55, %f54;
	setp.equ.f32 	%p25, %f55, 0f7F800000;
	sub.f32 	%f56, %f54, %f85;
	fma.rn.f32 	%f57, %f56, %f27, %f85;
	selp.f32 	%f85, %f85, %f57, %p25;
	add.s64 	%rd51, %rd1, %rd49;
	st.global.f32 	[%rd51], %f85;
	add.s32 	%r109, %r109, 1;
	add.s32 	%r107, %r107, %r70;
	add.s32 	%r106, %r106, 1;
	setp.ne.s32 	%p26, %r106, 0;
	@%p26 bra 	$L__BB2_34;
$L__BB2_35:
	sub.s32 	%r94, %r4, %r71;
	setp.gt.u32 	%p27, %r94, -4;
	@%p27 bra 	$L__BB2_38;
	sub.s32 	%r119, %r109, %r71;
	mad.lo.s32 	%r118, %r109, %r70, %r1;
	shl.b32 	%r49, %r70, 2;
	mul.wide.s32 	%rd55, %r70, 4;
$L__BB2_37:
	mul.wide.s32 	%rd52, %r118, 4;
	add.s64 	%rd53, %rd2, %rd52;
	ld.global.nc.f32 	%f58, [%rd53];
	abs.f32 	%f59, %f58;
	setp.equ.f32 	%p28, %f59, 0f7F800000;
	sub.f32 	%f60, %f58, %f85;
	fma.rn.f32 	%f61, %f60, %f27, %f85;
	selp.f32 	%f62, %f85, %f61, %p28;
	add.s64 	%rd54, %rd1, %rd52;
	st.global.f32 	[%rd54], %f62;
	add.s64 	%rd56, %rd53, %rd55;
	ld.global.nc.f32 	%f63, [%rd56];
	abs.f32 	%f64, %f63;
	setp.equ.f32 	%p29, %f64, 0f7F800000;
	sub.f32 	%f65, %f63, %f62;
	fma.rn.f32 	%f66, %f65, %f27, %f62;
	selp.f32 	%f67, %f62, %f66, %p29;
	add.s64 	%rd57, %rd54, %rd55;
	st.global.f32 	[%rd57], %f67;
	add.s64 	%rd58, %rd56, %rd55;
	ld.global.nc.f32 	%f68, [%rd58];
	abs.f32 	%f69, %f68;
	setp.equ.f32 	%p30, %f69, 0f7F800000;
	sub.f32 	%f70, %f68, %f67;
	fma.rn.f32 	%f71, %f70, %f27, %f67;
	selp.f32 	%f72, %f67, %f71, %p30;
	add.s64 	%rd59, %rd57, %rd55;
	st.global.f32 	[%rd59], %f72;
	add.s64 	%rd60, %rd58, %rd55;
	ld.global.nc.f32 	%f73, [%rd60];
	abs.f32 	%f74, %f73;
	setp.equ.f32 	%p31, %f74, 0f7F800000;
	sub.f32 	%f75, %f73, %f72;
	fma.rn.f32 	%f76, %f75, %f27, %f72;
	selp.f32 	%f85, %f72, %f76, %p31;
	add.s64 	%rd61, %rd59, %rd55;
	st.global.f32 	[%rd61], %f85;
	add.s32 	%r119, %r119, 4;
	add.s32 	%r118, %r118, %r49;
	setp.ne.s32 	%p32, %r119, 0;
	@%p32 bra 	$L__BB2_37;
$L__BB2_38:
	ret;

}


// ===== COMPILED SASS (sm_100) =====

	.target	sm_100

	.elftype	@"ET_EXEC"


//--------------------- .note.nv.tkinfo           --------------------------
	.section	.note.nv.tkinfo,"",@"SHT_NOTE"
	.sectionflags	@"SHF_NOTE_NV_TKINFO"
	.tkinfo
        /*0018*/ 	.word	0x00000002
        /*0030*/ 	.string	""
        /*0030*/ 	.string	"ptxas"
        /*0030*/ 	.string	"Cuda compilation tools, release 13.0, V13.0.88"
        /*0030*/ 	.string	"Build cuda_13.0.r13.0/compiler.36424714_0"
        /*0030*/ 	.string	"-arch sm_100 -m 64 "



//--------------------- .note.nv.cuinfo           --------------------------
	.section	.note.nv.cuinfo,"",@"SHT_NOTE"
	.sectionflags	@"SHF_NOTE_NV_CUINFO"
        /*0018*/ 	.short	0x0002
        /*001a*/ 	.short	0x0064
        /*001c*/ 	.short	0x0082
	.zero		2


//--------------------- .nv.info                  --------------------------
	.section	.nv.info,"",@"SHT_CUDA_INFO"
	.align	4


	//----- nvinfo : EIATTR_REGCOUNT
	.align		4
        /*0000*/ 	.byte	0x04, 0x2f
        /*0002*/ 	.short	(.L_1 - .L_0)
	.align		4
.L_0:
        /*0004*/ 	.word	index@(ema_batch_f32)
        /*0008*/ 	.word	0x0000001d


	//----- nvinfo : EIATTR_FRAME_SIZE
	.align		4
.L_1:
        /*000c*/ 	.byte	0x04, 0x11
        /*000e*/ 	.short	(.L_3 - .L_2)
	.align		4
.L_2:
        /*0010*/ 	.word	index@(ema_batch_f32)
        /*0014*/ 	.word	0x00000000


	//----- nvinfo : EIATTR_REGCOUNT
	.align		4
.L_3:
        /*0018*/ 	.byte	0x04, 0x2f
        /*001a*/ 	.short	(.L_5 - .L_4)
	.align		4
.L_4:
        /*001c*/ 	.word	index@(ema_many_series_one_param_f32)
        /*0020*/ 	.word	0x00000020


	//----- nvinfo : EIATTR_FRAME_SIZE
	.align		4
.L_5:
        /*0024*/ 	.byte	0x04, 0x11
        /*0026*/ 	.short	(.L_7 - .L_6)
	.align		4
.L_6:
        /*0028*/ 	.word	index@(ema_many_series_one_param_f32)
        /*002c*/ 	.word	0x00000000


	//----- nvinfo : EIATTR_REGCOUNT
	.align		4
.L_7:
        /*0030*/ 	.byte	0x04, 0x2f
        /*0032*/ 	.short	(.L_9 - .L_8)
	.align		4
.L_8:
        /*0034*/ 	.word	index@(ema_many_series_one_param_f32_coalesced)
        /*0038*/ 	.word	0x00000020


	//----- nvinfo : EIATTR_FRAME_SIZE
	.align		4
.L_9:
        /*003c*/ 	.byte	0x04, 0x11
        /*003e*/ 	.short	(.L_11 - .L_10)
	.align		4
.L_10:
        /*0040*/ 	.word	index@(ema_many_series_one_param_f32_coalesced)
        /*0044*/ 	.word	0x00000000


	//----- nvinfo : EIATTR_MIN_STACK_SIZE
	.align		4
.L_11:
        /*0048*/ 	.byte	0x04, 0x12
        /*004a*/ 	.short	(.L_13 - .L_12)
	.align		4
.L_12:
        /*004c*/ 	.word	index@(ema_many_series_one_param_f32_coalesced)
        /*0050*/ 	.word	0x00000000


	//----- nvinfo : EIATTR_MIN_STACK_SIZE
	.align		4
.L_13:
        /*0054*/ 	.byte	0x04, 0x12
        /*0056*/ 	.short	(.L_15 - .L_14)
	.align		4
.L_14:
        /*0058*/ 	.word	index@(ema_many_series_one_param_f32)
        /*005c*/ 	.word	0x00000000


	//----- nvinfo : EIATTR_MIN_STACK_SIZE
	.align		4
.L_15:
        /*0060*/ 	.byte	0x04, 0x12
        /*0062*/ 	.short	(.L_17 - .L_16)
	.align		4
.L_16:
        /*0064*/ 	.word	index@(ema_batch_f32)
        /*0068*/ 	.word	0x00000000
.L_17:


//--------------------- .nv.compat                --------------------------
	.section	.nv.compat,"",@"SHT_CUDA_COMPAT_INFO"
	.align	4
        /*0000*/ 	.byte	0x02, 0x09, 0x00, 0x00, 0x02, 0x02, 0x01, 0x00, 0x02, 0x05, 0x05, 0x00, 0x03, 0x07, 0x01, 0x01
        /*0010*/ 	.byte	0x02, 0x03, 0x00, 0x00, 0x02, 0x06, 0x01, 0x00, 0x04, 0x0b, 0x08, 0x00, 0x01, 0x00, 0x00, 0x00
        /*0020*/ 	.byte	0x00, 0x00, 0x00, 0x00


//--------------------- .nv.info.ema_many_series_one_param_f32_coalesced --------------------------
	.section	.nv.info.ema_many_series_one_param_f32_coalesced,"",@"SHT_CUDA_INFO"
	.sectionflags	@""
	.align	4


	//----- nvinfo : EIATTR_CUDA_API_VERSION
	.align		4
        /*0000*/ 	.byte	0x04, 0x37
        /*0002*/ 	.short	(.L_19 - .L_18)
.L_18:
        /*0004*/ 	.word	0x00000082


	//----- nvinfo : EIATTR_KPARAM_INFO
	.align		4
.L_19:
        /*0008*/ 	.byte	0x04, 0x17
        /*000a*/ 	.short	(.L_21 - .L_20)
.L_20:
        /*000c*/ 	.word	0x00000000
        /*0010*/ 	.short	0x0006
        /*0012*/ 	.short	0x0020
        /*0014*/ 	.byte	0x00, 0xf5, 0x21, 0x00


	//----- nvinfo : EIATTR_KPARAM_INFO
	.align		4
.L_21:
        /*0018*/ 	.byte	0x04, 0x17
        /*001a*/ 	.short	(.L_23 - .L_22)
.L_22:
        /*001c*/ 	.word	0x00000000
        /*0020*/ 	.short	0x0005
        /*0022*/ 	.short	0x001c
        /*0024*/ 	.byte	0x00, 0xf0, 0x11, 0x00


	//----- nvinfo : EIATTR_KPARAM_INFO
	.align		4
.L_23:
        /*0028*/ 	.byte	0x04, 0x17
        /*002a*/ 	.short	(.L_25 - .L_24)
.L_24:
        /*002c*/ 	.word	0x00000000
        /*0030*/ 	.short	0x0004
        /*0032*/ 	.short	0x0018
        /*0034*/ 	.byte	0x00, 0xf0, 0x11, 0x00


	//----- nvinfo : EIATTR_KPARAM_INFO
	.align		4
.L_25:
        /*0038*/ 	.byte	0x04, 0x17
        /*003a*/ 	.short	(.L_27 - .L_26)
.L_26:
        /*003c*/ 	.word	0x00000000
        /*0040*/ 	.short	0x0003
        /*0042*/ 	.short	0x0014
        /*0044*/ 	.byte	0x00, 0xf0, 0x11, 0x00


	//----- nvinfo : EIATTR_KPARAM_INFO
	.align		4
.L_27:
        /*0048*/ 	.byte	0x04, 0x17
        /*004a*/ 	.short	(.L_29 - .L_28)
.L_28:
        /*004c*/ 	.word	0x00000000
        /*0050*/ 	.short	0x0002
        /*0052*/ 	.short	0x0010
        /*0054*/ 	.byte	0x00, 0xf0, 0x11, 0x00


	//----- nvinfo : EIATTR_KPARAM_INFO
	.align		4
.L_29:
        /*0058*/ 	.byte	0x04, 0x17
        /*005a*/ 	.short	(.L_31 - .L_30)
.L_30:
        /*005c*/ 	.word	0x00000000
        /*0060*/ 	.short	0x0001
        /*0062*/ 	.short	0x0008
        /*0064*/ 	.byte	0x00, 0xf5, 0x21, 0x00


	//----- nvinfo : EIATTR_KPARAM_INFO
	.align		4
.L_31:
        /*0068*/ 	.byte	0x04, 0x17
        /*006a*/ 	.short	(.L_33 - .L_32)
.L_32:
        /*006c*/ 	.word	0x00000000
        /*0070*/ 	.short	0x0000
        /*0072*/ 	.short	0x0000
        /*0074*/ 	.byte	0x00, 0xf5, 0x21, 0x00


	//----- nvinfo : EIATTR_SPARSE_MMA_MASK
	.align		4
.L_33:
        /*0078*/ 	.byte	0x03, 0x50
        /*007a*/ 	.short	0x0000


	//----- nvinfo : EIATTR_MAXREG_COUNT
	.align		4
        /*007c*/ 	.byte	0x03, 0x1b
        /*007e*/ 	.short	0x00ff


	//----- nvinfo : EIATTR_MERCURY_ISA_VERSION
	.align		4
        /*0080*/ 	.byte	0x03, 0x5f
        /*0082*/ 	.short	0x0101


	//----- nvinfo : EIATTR_VRC_CTA_INIT_COUNT
	.align		4
        /*0084*/ 	.byte	0x02, 0x4a
	.zero		1
	.zero		1


	//----- nvinfo : EIATTR_EXIT_INSTR_OFFSETS
	.align		4
        /*0088*/ 	.byte	0x04, 0x1c
        /*008a*/ 	.short	(.L_35 - .L_34)


	//   ....[0]....
.L_34:
        /*008c*/ 	.word	0x000000b0


	//   ....[1]....
        /*0090*/ 	.word	0x000012a0


	//   ....[2]....
        /*0094*/ 	.word	0x00001410


	//   ....[3]....
        /*0098*/ 	.word	0x00001670


	//----- nvinfo : EIATTR_CRS_STACK_SIZE
	.align		4
.L_35:
        /*009c*/ 	.byte	0x04, 0x1e
        /*009e*/ 	.short	(.L_37 - .L_36)
.L_36:
        /*00a0*/ 	.word	0x00000000


	//----- nvinfo : EIATTR_CBANK_PARAM_SIZE
	.align		4
.L_37:
        /*00a4*/ 	.byte	0x03, 0x19
        /*00a6*/ 	.short	0x0028


	//----- nvinfo : EIATTR_PARAM_CBANK
	.align		4
        /*00a8*/ 	.byte	0x04, 0x0a
        /*00aa*/ 	.short	(.L_39 - .L_38)
	.align		4
.L_38:
        /*00ac*/ 	.word	index@(.nv.constant0.ema_many_series_one_param_f32_coalesced)
        /*00b0*/ 	.short	0x0380
        /*00b2*/ 	.short	0x0028


	//----- nvinfo : EIATTR_SW_WAR
	.align		4
.L_39:
        /*00b4*/ 	.byte	0x04, 0x36
        /*00b6*/ 	.short	(.L_41 - .L_40)
.L_40:
        /*00b8*/ 	.word	0x00000008
.L_41:


//--------------------- .nv.info.ema_many_series_one_param_f32 --------------------------
	.section	.nv.info.ema_many_series_one_param_f32,"",@"SHT_CUDA_INFO"
	.sectionflags	@""
	.align	4


	//----- nvinfo : EIATTR_CUDA_API_VERSION
	.align		4
        /*0000*/ 	.byte	0x04, 0x37
        /*0002*/ 	.short	(.L_43 - .L_42)
.L_42:
        /*0004*/ 	.word	0x00000082


	//----- nvinfo : EIATTR_KPARAM_INFO
	.align		4
.L_43:
        /*0008*/ 	.byte	0x04, 0x17
        /*000a*/ 	.short	(.L_45 - .L_44)
.L_44:
        /*000c*/ 	.word	0x00000000
        /*0010*/ 	.short	0x0006
        /*0012*/ 	.short	0x0020
        /*0014*/ 	.byte	0x00, 0xf5, 0x21, 0x00


	//----- nvinfo : EIATTR_KPARAM_INFO
	.align		4
.L_45:
        /*0018*/ 	.byte	0x04, 0x17
        /*001a*/ 	.short	(.L_47 - .L_46)
.L_46:
        /*001c*/ 	.word	0x00000000
        /*0020*/ 	.short	0x0005
        /*0022*/ 	.short	0x001c
        /*0024*/ 	.byte	0x00, 0xf0, 0x11, 0x00


	//----- nvinfo : EIATTR_KPARAM_INFO
	.align		4
.L_47:
        /*0028*/ 	.byte	0x04, 0x17
        /*002a*/ 	.short	(.L_49 - .L_48)
.L_48:
        /*002c*/ 	.word	0x00000000
        /*0030*/ 	.short	0x0004
        /*0032*/ 	.short	0x0018
        /*0034*/ 	.byte	0x00, 0xf0, 0x11, 0x00


	//----- nvinfo : EIATTR_KPARAM_INFO
	.align		4
.L_49:
        /*0038*/ 	.byte	0x04, 0x17
        /*003a*/ 	.short	(.L_51 - .L_50)
.L_50:
        /*003c*/ 	.word	0x00000000
        /*0040*/ 	.short	0x0003
        /*0042*/ 	.short	0x0014
        /*0044*/ 	.byte	0x00, 0xf0, 0x11, 0x00


	//----- nvinfo : EIATTR_KPARAM_INFO
	.align		4
.L_51:
        /*0048*/ 	.byte	0x04, 0x17
        /*004a*/ 	.short	(.L_53 - .L_52)
.L_52:
        /*004c*/ 	.word	0x00000000
        /*0050*/ 	.short	0x0002
        /*0052*/ 	.short	0x0010
        /*0054*/ 	.byte	0x00, 0xf0, 0x11, 0x00


	//----- nvinfo : EIATTR_KPARAM_INFO
	.align		4
.L_53:
        /*0058*/ 	.byte	0x04, 0x17
        /*005a*/ 	.short	(.L_55 - .L_54)
.L_54:
        /*005c*/ 	.word	0x00000000
        /*0060*/ 	.short	0x0001
        /*0062*/ 	.short	0x0008
        /*0064*/ 	.byte	0x00, 0xf5, 0x21, 0x00


	//----- nvinfo : EIATTR_KPARAM_INFO
	.align		4
.L_55:
        /*0068*/ 	.byte	0x04, 0x17
        /*006a*/ 	.short	(.L_57 - .L_56)
.L_56:
        /*006c*/ 	.word	0x00000000
        /*0070*/ 	.short	0x0000
        /*0072*/ 	.short	0x0000
        /*0074*/ 	.byte	0x00, 0xf5, 0x21, 0x00


	//----- nvinfo : EIATTR_SPARSE_MMA_MASK
	.align		4
.L_57:
        /*0078*/ 	.byte	0x03, 0x50
        /*007a*/ 	.short	0x0000


	//----- nvinfo : EIATTR_MAXREG_COUNT
	.align		4
        /*007c*/ 	.byte	0x03, 0x1b
        /*007e*/ 	.short	0x00ff


	//----- nvinfo : EIATTR_MERCURY_ISA_VERSION
	.align		4
        /*0080*/ 	.byte	0x03, 0x5f
        /*0082*/ 	.short	0x0101


	//----- nvinfo : EIATTR_VRC_CTA_INIT_COUNT
	.align		4
        /*0084*/ 	.byte	0x02, 0x4a
	.zero		1
	.zero		1


	//----- nvinfo : EIATTR_EXIT_INSTR_OFFSETS
	.align		4
        /*0088*/ 	.byte	0x04, 0x1c
        /*008a*/ 	.short	(.L_59 - .L_58)


	//   ....[0]....
.L_58:
        /*008c*/ 	.word	0x00000080


	//   ....[1]....
        /*0090*/ 	.word	0x000000e0


	//   ....[2]....
        /*0094*/ 	.word	0x000001f0


	//   ....[3]....
        /*0098*/ 	.word	0x00000e10


	//   ....[4]....
        /*009c*/ 	.word	0x00000f80


	//   ....[5]....
        /*00a0*/ 	.word	0x00001be0


	//   ....[6]....
        /*00a4*/ 	.word	0x00001e10


	//----- nvinfo : EIATTR_CRS_STACK_SIZE
	.align		4
.L_59:
        /*00a8*/ 	.byte	0x04, 0x1e
        /*00aa*/ 	.short	(.L_61 - .L_60)
.L_60:
        /*00ac*/ 	.word	0x00000000


	//----- nvinfo : EIATTR_CBANK_PARAM_SIZE
	.align		4
.L_61:
        /*00b0*/ 	.byte	0x03, 0x19
        /*00b2*/ 	.short	0x0028


	//----- nvinfo : EIATTR_PARAM_CBANK
	.align		4
        /*00b4*/ 	.byte	0x04, 0x0a
        /*00b6*/ 	.short	(.L_63 - .L_62)
	.align		4
.L_62:
        /*00b8*/ 	.word	index@(.nv.constant0.ema_many_series_one_param_f32)
        /*00bc*/ 	.short	0x0380
        /*00be*/ 	.short	0x0028


	//----- nvinfo : EIATTR_SW_WAR
	.align		4
.L_63:
        /*00c0*/ 	.byte	0x04, 0x36
        /*00c2*/ 	.short	(.L_65 - .L_64)
.L_64:
        /*00c4*/ 	.word	0x00000008
.L_65:


//--------------------- .nv.info.ema_batch_f32    --------------------------
	.section	.nv.info.ema_batch_f32,"",@"SHT_CUDA_INFO"
	.sectionflags	@""
	.align	4


	//----- nvinfo : EIATTR_CUDA_API_VERSION
	.align		4
        /*0000*/ 	.byte	0x04, 0x37
        /*0002*/ 	.short	(.L_67 - .L_66)
.L_66:
        /*0004*/ 	.word	0x00000082


	//----- nvinfo : EIATTR_KPARAM_INFO
	.align		4
.L_67:
        /*0008*/ 	.byte	0x04, 0x17
        /*000a*/ 	.short	(.L_69 - .L_68)
.L_68:
        /*000c*/ 	.word	0x00000000
        /*0010*/ 	.short	0x0006
        /*0012*/ 	.short	0x0028
        /*0014*/ 	.byte	0x00, 0xf5, 0x21, 0x00


	//----- nvinfo : EIATTR_KPARAM_INFO
	.align		4
.L_69:
        /*0018*/ 	.byte	0x04, 0x17
        /*001a*/ 	.short	(.L_71 - .L_70)
.L_70:
        /*001c*/ 	.word	0x00000000
        /*0020*/ 	.short	0x0005
        /*0022*/ 	.short	0x0020
        /*0024*/ 	.byte	0x00, 0xf0, 0x11, 0x00


	//----- nvinfo : EIATTR_KPARAM_INFO
	.align		4
.L_71:
        /*0028*/ 	.byte	0x04, 0x17
        /*002a*/ 	.short	(.L_73 - .L_72)
.L_72:
        /*002c*/ 	.word	0x00000000
        /*0030*/ 	.short	0x0004
        /*0032*/ 	.short	0x001c
        /*0034*/ 	.byte	0x00, 0xf0, 0x11, 0x00


	//----- nvinfo : EIATTR_KPARAM_INFO
	.align		4
.L_73:
        /*0038*/ 	.byte	0x04, 0x17
        /*003a*/ 	.short	(.L_75 - .L_74)
.L_74:
        /*003c*/ 	.word	0x00000000
        /*0040*/ 	.short	0x0003
        /*0042*/ 	.short	0x0018
        /*0044*/ 	.byte	0x00, 0xf0, 0x11, 0x00


	//----- nvinfo : EIATTR_KPARAM_INFO
	.align		4
.L_75:
        /*0048*/ 	.byte	0x04, 0x17
        /*004a*/ 	.short	(.L_77 - .L_76)
.L_76:
        /*004c*/ 	.word	0x00000000
        /*0050*/ 	.short	0x0002
        /*0052*/ 	.short	0x0010
        /*0054*/ 	.byte	0x00, 0xf5, 0x21, 0x00


	//----- nvinfo : EIATTR_KPARAM_INFO
	.align		4
.L_77:
        /*0058*/ 	.byte	0x04, 0x17
        /*005a*/ 	.short	(.L_79 - .L_78)
.L_78:
        /*005c*/ 	.word	0x00000000
        /*0060*/ 	.short	0x0001
        /*0062*/ 	.short	0x0008
        /*0064*/ 	.byte	0x00, 0xf5, 0x21, 0x00


	//----- nvinfo : EIATTR_KPARAM_INFO
	.align		4
.L_79:
        /*0068*/ 	.byte	0x04, 0x17
        /*006a*/ 	.short	(.L_81 - .L_80)
.L_80:
        /*006c*/ 	.word	0x00000000
        /*0070*/ 	.short	0x0000
        /*0072*/ 	.short	0x0000
        /*0074*/ 	.byte	0x00, 0xf5, 0x21, 0x00


	//----- nvinfo : EIATTR_SPARSE_MMA_MASK
	.align		4
.L_81:
        /*0078*/ 	.byte	0x03, 0x50
        /*007a*/ 	.short	0x0000


	//----- nvinfo : EIATTR_MAXREG_COUNT
	.align		4
        /*007c*/ 	.byte	0x03, 0x1b
        /*007e*/ 	.short	0x00ff


	//----- nvinfo : EIATTR_MERCURY_ISA_VERSION
	.align		4
        /*0080*/ 	.byte	0x03, 0x5f
        /*0082*/ 	.short	0x0101


	//----- nvinfo : EIATTR_VRC_CTA_INIT_COUNT
	.align		4
        /*0084*/ 	.byte	0x02, 0x4a
	.zero		1
	.zero		1


	//----- nvinfo : EIATTR_EXIT_INSTR_OFFSETS
	.align		4
        /*0088*/ 	.byte	0x04, 0x1c
        /*008a*/ 	.short	(.L_83 - .L_82)


	//   ....[0]....
.L_82:
        /*008c*/ 	.word	0x00000060


	//   ....[1]....
        /*0090*/ 	.word	0x000000e0


	//   ....[2]....
        /*0094*/ 	.word	0x00000210


	//   ....[3]....
        /*0098*/ 	.word	0x00000dd0


	//   ....[4]....
        /*009c*/ 	.word	0x00001020


	//   ....[5]....
        /*00a0*/ 	.word	0x00001320


	//----- nvinfo : EIATTR_CRS_STACK_SIZE
	.align		4
.L_83:
        /*00a4*/ 	.byte	0x04, 0x1e
        /*00a6*/ 	.short	(.L_85 - .L_84)
.L_84:
        /*00a8*/ 	.word	0x00000000


	//----- nvinfo : EIATTR_CBANK_PARAM_SIZE
	.align		4
.L_85:
        /*00ac*/ 	.byte	0x03, 0x19
        /*00ae*/ 	.short	0x0030


	//----- nvinfo : EIATTR_PARAM_CBANK
	.align		4
        /*00b0*/ 	.byte	0x04, 0x0a
        /*00b2*/ 	.short	(.L_87 - .L_86)
	.align		4
.L_86:
        /*00b4*/ 	.word	index@(.nv.constant0.ema_batch_f32)
        /*00b8*/ 	.short	0x0380
        /*00ba*/ 	.short	0x0030


	//----- nvinfo : EIATTR_SW_WAR
	.align		4
.L_87:
        /*00bc*/ 	.byte	0x04, 0x36
        /*00be*/ 	.short	(.L_89 - .L_88)
.L_88:
        /*00c0*/ 	.word	0x00000008
.L_89:


//--------------------- .nv.callgraph             --------------------------
	.section	.nv.callgraph,"",@"SHT_CUDA_CALLGRAPH"
	.align	4
	.sectionentsize	8
	.align		4
        /*0000*/ 	.word	0x00000000
	.align		4
        /*0004*/ 	.word	0xffffffff
	.align		4
        /*0008*/ 	.word	0x00000000
	.align		4
        /*000c*/ 	.word	0xfffffffe
	.align		4
        /*0010*/ 	.word	0x00000000
	.align		4
        /*0014*/ 	.word	0xfffffffd
	.align		4
        /*0018*/ 	.word	0x00000000
	.align		4
        /*001c*/ 	.word	0xfffffffc


//--------------------- .text.ema_many_series_one_param_f32_coalesced --------------------------
	.section	.text.ema_many_series_one_param_f32_coalesced,"ax",@progbits
	.align	128
        .global         ema_many_series_one_param_f32_coalesced
        .type           ema_many_series_one_param_f32_coalesced,@function
        .size           ema_many_series_one_param_f32_coalesced,(.L_x_59 - ema_many_series_one_param_f32_coalesced)
        .other          ema_many_series_one_param_f32_coalesced,@"STO_CUDA_ENTRY STV_DEFAULT"
ema_many_series_one_param_f32_coalesced:
.text.ema_many_series_one_param_f32_coalesced:
[----:B------:R-:W-:Y:S01]  /*0000*/  LDC R1, c[0x0][0x37c] ;  /* 0x0000df00ff017b82 */ /* 0x000fe20000000800 */
[----:B------:R-:W0:Y:S07]  /*0010*/  S2R R3, SR_TID.X ;  /* 0x0000000000037919 */ /* 0x000e2e0000002100 */
[----:B------:R-:W0:Y:S01]  /*0020*/  S2UR UR4, SR_CTAID.X ;  /* 0x00000000000479c3 */ /* 0x000e220000002500 */
[----:B------:R-:W1:Y:S07]  /*0030*/  LDCU.64 UR6, c[0x0][0x398] ;  /* 0x00007300ff0677ac */ /* 0x000e6e0008000a00 */
[----:B------:R-:W0:Y:S08]  /*0040*/  LDC R0, c[0x0][0x360] ;  /* 0x0000d800ff007b82 */ /* 0x000e300000000800 */
[----:B------:R-:W2:Y:S01]  /*0050*/  LDC R13, c[0x0][0x390] ;  /* 0x0000e400ff0d7b82 */ /* 0x000ea20000000800 */
[----:B-1----:R-:W-:Y:S01]  /*0060*/  MOV R21, UR6 ;  /* 0x0000000600157c02 */ /* 0x002fe20008000f00 */
[----:B0-----:R-:W-:-:S05]  /*0070*/  IMAD R0, R0, UR4, R3 ;  /* 0x0000000400007c24 */ /* 0x001fca000f8e0203 */
[----:B------:R-:W-:Y:S02]  /*0080*/  ISETP.GE.AND P0, PT, R0, R21, PT ;  /* 0x000000150000720c */ /* 0x000fe40003f06270 */
[----:B--2---:R-:W-:-:S04]  /*0090*/  VIMNMX R2, PT, PT, R13, UR7, PT ;  /* 0x000000070d027c48 */ /* 0x004fc8000bfe0100 */
[----:B------:R-:W-:-:S13]  /*00a0*/  ISETP.LT.OR P0, PT, R2, 0x1, P0 ;  /* 0x000000010200780c */ /* 0x000fda0000701670 */
[----:B------:R-:W-:Y:S05]  /*00b0*/  @P0 EXIT ;  /* 0x000000000000094d */ /* 0x000fea0003800000 */
[----:B------:R-:W0:Y:S01]  /*00c0*/  LDC.64 R10, c[0x0][0x388] ;  /* 0x0000e200ff0a7b82 */ /* 0x000e220000000a00 */
[----:B------:R-:W1:Y:S01]  /*00d0*/  LDCU.64 UR4, c[0x0][0x358] ;  /* 0x00006b00ff0477ac */ /* 0x000e620008000a00 */
[----:B0-----:R-:W-:-:S06]  /*00e0*/  IMAD.WIDE R10, R0, 0x4, R10 ;  /* 0x00000004000a7825 */ /* 0x001fcc00078e020a */
[----:B-1----:R-:W2:Y:S01]  /*00f0*/  LDG.E.CONSTANT R10, desc[UR4][R10.64] ;  /* 0x000000040a0a7981 */ /* 0x002ea2000c1e9900 */
[----:B------:R-:W-:Y:S01]  /*0100*/  BSSY.RECONVERGENT B0, `(.L_x_0) ;  /* 0x0000049000007945 */ /* 0x000fe20003800200 */
[----:B--2---:R-:W-:Y:S02]  /*0110*/  ISETP.GE.AND P0, PT, R10, 0x1, PT ;  /* 0x000000010a00780c */ /* 0x004fe40003f06270 */
[----:B------:R-:W-:-:S04]  /*0120*/  VIMNMX R16, PT, PT, RZ, R10, !PT ;  /* 0x0000000aff107248 */ /* 0x000fc80007fe0100 */
[----:B------:R-:W-:-:S07]  /*0130*/  VIADDMNMX.U32 R13, R16, R13, UR7, PT ;  /* 0x00000007100d7e46 */ /* 0x000fce000b80000d */
[----:B------:R-:W-:Y:S05]  /*0140*/  @!P0 BRA `(.L_x_1) ;  /* 0x0000000400108947 */ /* 0x000fea0003800000 */
[C---:B------:R-:W-:Y:S01]  /*0150*/  ISETP.GE.U32.AND P0, PT, R10.reuse, 0x8, PT ;  /* 0x000000080a00780c */ /* 0x040fe20003f06070 */
[----:B------:R-:W-:Y:S01]  /*0160*/  BSSY.RECONVERGENT B1, `(.L_x_2) ;  /* 0x000001e000017945 */ /* 0x000fe20003800200 */
[----:B------:R-:W-:Y:S01]  /*0170*/  LOP3.LUT R20, R10, 0x7, RZ, 0xc0, !PT ;  /* 0x000000070a147812 */ /* 0x000fe200078ec0ff */
[----:B------:R-:W-:-:S03]  /*0180*/  IMAD.MOV.U32 R11, RZ, RZ, RZ ;  /* 0x000000ffff0b7224 */ /* 0x000fc600078e00ff */
[----:B------:R-:W-:-:S07]  /*0190*/  ISETP.NE.AND P1, PT, R20, RZ, PT ;  /* 0x000000ff1400720c */ /* 0x000fce0003f25270 */
[----:B------:R-:W-:Y:S06]  /*01a0*/  @!P0 BRA `(.L_x_3) ;  /* 0x0000000000648947 */ /* 0x000fec0003800000 */
[----:B------:R-:W0:Y:S01]  /*01b0*/  LDC.64 R2, c[0x0][0x3a0] ;  /* 0x0000e800ff027b82 */ /* 0x000e220000000a00 */
[----:B------:R-:W-:Y:S02]  /*01c0*/  LOP3.LUT R11, R10, 0x7ffffff8, RZ, 0xc0, !PT ;  /* 0x7ffffff80a0b7812 */ /* 0x000fe400078ec0ff */
[----:B------:R-:W-:-:S03]  /*01d0*/  MOV R17, R0 ;  /* 0x0000000000117202 */ /* 0x000fc60000000f00 */
[----:B------:R-:W-:-:S07]  /*01e0*/  IMAD.MOV R12, RZ, RZ, -R11 ;  /* 0x000000ffff0c7224 */ /* 0x000fce00078e0a0b */
.L_x_4:
[----:B01----:R-:W-:Y:S01]  /*01f0*/  IMAD.WIDE R24, R17, 0x4, R2 ;  /* 0x0000000411187825 */ /* 0x003fe200078e0202 */
[----:B------:R-:W-:Y:S02]  /*0200*/  MOV R29, 0x7fc00000 ;  /* 0x7fc00000001d7802 */ /* 0x000fe40000000f00 */
[C---:B------:R-:W-:Y:S01]  /*0210*/  LEA R17, R21.reuse, R17, 0x3 ;  /* 0x0000001115117211 */ /* 0x040fe200078e18ff */
[----:B------:R-:W-:Y:S02]  /*0220*/  VIADD R12, R12, 0x8 ;  /* 0x000000080c0c7836 */ /* 0x000fe40000000000 */
[C---:B------:R-:W-:Y:S01]  /*0230*/  IMAD.WIDE R14, R21.reuse, 0x4, R24 ;  /* 0x00000004150e7825 */ /* 0x040fe200078e0218 */
[----:B------:R1:W-:Y:S02]  /*0240*/  STG.E desc[UR4][R24.64], R29 ;  /* 0x0000001d18007986 */ /* 0x0003e4000c101904 */
[----:B------:R-:W-:Y:S02]  /*0250*/  ISETP.NE.AND P0, PT, R12, RZ, PT ;  /* 0x000000ff0c00720c */ /* 0x000fe40003f05270 */
[----:B------:R1:W-:Y:S01]  /*0260*/  STG.E desc[UR4][R14.64], R29 ;  /* 0x0000001d0e007986 */ /* 0x0003e2000c101904 */
[----:B------:R-:W-:-:S05]  /*0270*/  IMAD.WIDE R18, R21, 0x4, R14 ;  /* 0x0000000415127825 */ /* 0x000fca00078e020e */
        /* <DEDUP_REMOVED lines=11> */
[----:B------:R-:W-:Y:S05]  /*0330*/  @P0 BRA `(.L_x_4) ;  /* 0xfffffffc00ac0947 */ /* 0x000fea000383ffff */
.L_x_3:
[----:B------:R-:W-:Y:S05]  /*0340*/  BSYNC.RECONVERGENT B1 ;  /* 0x0000000000017941 */ /* 0x000fea0003800200 */
.L_x_2:
[----:B------:R-:W-:Y:S05]  /*0350*/  @!P1 BRA `(.L_x_1) ;  /* 0x00000000008c9947 */ /* 0x000fea0003800000 */
[----:B------:R-:W-:Y:S01]  /*0360*/  ISETP.GE.U32.AND P0, PT, R20, 0x4, PT ;  /* 0x000000041400780c */ /* 0x000fe20003f06070 */
[----:B------:R-:W-:Y:S01]  /*0370*/  BSSY.RECONVERGENT B1, `(.L_x_5) ;  /* 0x0000010000017945 */ /* 0x000fe20003800200 */
[----:B------:R-:W-:-:S04]  /*0380*/  LOP3.LUT R12, R10, 0x3, RZ, 0xc0, !PT ;  /* 0x000000030a0c7812 */ /* 0x000fc800078ec0ff */
[----:B------:R-:W-:-:S07]  /*0390*/  ISETP.NE.AND P1, PT, R12, RZ, PT ;  /* 0x000000ff0c00720c */ /* 0x000fce0003f25270 */
[----:B------:R-:W-:Y:S06]  /*03a0*/  @!P0 BRA `(.L_x_6) ;  /* 0x0000000000308947 */ /* 0x000fec0003800000 */
[----:B------:R-:W0:Y:S01]  /*03b0*/  LDC.64 R2, c[0x0][0x3a0] ;  /* 0x0000e800ff027b82 */ /* 0x000e220000000a00 */
[C---:B-1----:R-:W-:Y:S01]  /*03c0*/  IMAD R5, R11.reuse, R21, R0 ;  /* 0x000000150b057224 */ /* 0x042fe200078e0200 */
[----:B------:R-:W-:Y:S01]  /*03d0*/  IADD3 R11, PT, PT, R11, 0x4, RZ ;  /* 0x000000040b0b7810 */ /* 0x000fe20007ffe0ff */
[----:B------:R-:W-:Y:S02]  /*03e0*/  IMAD.MOV.U32 R15, RZ, RZ, 0x7fc00000 ;  /* 0x7fc00000ff0f7424 */ /* 0x000fe400078e00ff */
[----:B0-----:R-:W-:-:S05]  /*03f0*/  IMAD.WIDE R2, R5, 0x4, R2 ;  /* 0x0000000405027825 */ /* 0x001fca00078e0202 */
[----:B------:R0:W-:Y:S01]  /*0400*/  STG.E desc[UR4][R2.64], R15 ;  /* 0x0000000f02007986 */ /* 0x0001e2000c101904 */
[----:B------:R-:W-:-:S05]  /*0410*/  IMAD.WIDE R4, R21, 0x4, R2 ;  /* 0x0000000415047825 */ /* 0x000fca00078e0202 */
[----:B------:R0:W-:Y:S01]  /*0420*/  STG.E desc[UR4][R4.64], R15 ;  /* 0x0000000f04007986 */ /* 0x0001e2000c101904 */
[----:B------:R-:W-:-:S05]  /*0430*/  IMAD.WIDE R6, R21, 0x4, R4 ;  /* 0x0000000415067825 */ /* 0x000fca00078e0204 */
[----:B------:R0:W-:Y:S01]  /*0440*/  STG.E desc[UR4][R6.64], R15 ;  /* 0x0000000f06007986 */ /* 0x0001e2000c101904 */
[----:B------:R-:W-:-:S05]  /*0450*/  IMAD.WIDE R8, R21, 0x4, R6 ;  /* 0x0000000415087825 */ /* 0x000fca00078e0206 */
[----:B------:R0:W-:Y:S02]  /*0460*/  STG.E desc[UR4][R8.64], R15 ;  /* 0x0000000f08007986 */ /* 0x0001e4000c101904 */
.L_x_6:
[----:B------:R-:W-:Y:S05]  /*0470*/  BSYNC.RECONVERGENT B1 ;  /* 0x0000000000017941 */ /* 0x000fea0003800200 */
.L_x_5:
[----:B------:R-:W-:Y:S05]  /*0480*/  @!P1 BRA `(.L_x_1) ;  /* 0x0000000000409947 */ /* 0x000fea0003800000 */
[----:B------:R-:W-:Y:S02]  /*0490*/  ISETP.NE.AND P0, PT, R12, 0x1, PT ;  /* 0x000000010c00780c */ /* 0x000fe40003f05270 */
[----:B------:R-:W-:-:S04]  /*04a0*/  LOP3.LUT R10, R10, 0x1, RZ, 0xc0, !PT ;  /* 0x000000010a0a7812 */ /* 0x000fc800078ec0ff */
[----:B------:R-:W-:-:S07]  /*04b0*/  ISETP.NE.U32.AND P1, PT, R10, 0x1, PT ;  /* 0x000000010a00780c */ /* 0x000fce0003f25070 */
[----:B0-----:R-:W0:Y:S01]  /*04c0*/  @P0 LDC.64 R2, c[0x0][0x3a0] ;  /* 0x0000e800ff020b82 */ /* 0x001e220000000a00 */
[C---:B-1----:R-:W-:Y:S02]  /*04d0*/  @P0 IMAD R5, R11.reuse, R21, R0 ;  /* 0x000000150b050224 */ /* 0x042fe400078e0200 */
[----:B------:R-:W-:-:S05]  /*04e0*/  @P0 VIADD R11, R11, 0x2 ;  /* 0x000000020b0b0836 */ /* 0x000fca0000000000 */
[----:B------:R-:W1:Y:S01]  /*04f0*/  @!P1 LDC.64 R8, c[0x0][0x3a0] ;  /* 0x0000e800ff089b82 */ /* 0x000e620000000a00 */
[----:B0-----:R-:W-:-:S04]  /*0500*/  @P0 IMAD.WIDE R4, R5, 0x4, R2 ;  /* 0x0000000405040825 */ /* 0x001fc800078e0202 */
[----:B------:R-:W-:Y:S01]  /*0510*/  @!P1 IMAD R3, R11, R21, R0 ;  /* 0x000000150b039224 */ /* 0x000fe200078e0200 */
[----:B------:R-:W-:Y:S01]  /*0520*/  @P0 MOV R11, 0x7fc00000 ;  /* 0x7fc00000000b0802 */ /* 0x000fe20000000f00 */
[----:B------:R-:W-:-:S04]  /*0530*/  @P0 IMAD.WIDE R6, R21, 0x4, R4 ;  /* 0x0000000415060825 */ /* 0x000fc800078e0204 */
[----:B-1----:R-:W-:Y:S01]  /*0540*/  @!P1 IMAD.WIDE R2, R3, 0x4, R8 ;  /* 0x0000000403029825 */ /* 0x002fe200078e0208 */
[----:B------:R-:W-:Y:S01]  /*0550*/  @!P1 MOV R9, 0x7fc00000 ;  /* 0x7fc0000000099802 */ /* 0x000fe20000000f00 */
[----:B------:R2:W-:Y:S04]  /*0560*/  @P0 STG.E desc[UR4][R4.64], R11 ;  /* 0x0000000b04000986 */ /* 0x0005e8000c101904 */
[----:B------:R2:W-:Y:S04]  /*0570*/  @P0 STG.E desc[UR4][R6.64], R11 ;  /* 0x0000000b06000986 */ /* 0x0005e8000c101904 */
[----:B------:R2:W-:Y:S02]  /*0580*/  @!P1 STG.E desc[UR4][R2.64], R9 ;  /* 0x0000000902009986 */ /* 0x0005e4000c101904 */
.L_x_1:
[----:B------:R-:W-:Y:S05]  /*0590*/  BSYNC.RECONVERGENT B0 ;  /* 0x0000000000007941 */ /* 0x000fea0003800200 */
.L_x_0:
[----:B------:R-:W3:Y:S01]  /*05a0*/  LDCU.64 UR6, c[0x0][0x380] ;  /* 0x00007000ff0677ac */ /* 0x000ee20008000a00 */
[----:B012---:R-:W-:Y:S01]  /*05b0*/  IMAD R9, R16, R21, R0 ;  /* 0x0000001510097224 */ /* 0x007fe200078e0200 */
[----:B------:R-:W0:Y:S01]  /*05c0*/  LDCU.64 UR8, c[0x0][0x3a0] ;  /* 0x00007400ff0877ac */ /* 0x000e220008000a00 */
[----:B---3--:R-:W-:Y:S01]  /*05d0*/  MOV R5, UR7 ;  /* 0x0000000700057c02 */ /* 0x008fe20008000f00 */
[----:B------:R-:W-:Y:S01]  /*05e0*/  IMAD.U32 R4, RZ, RZ, UR6 ;  /* 0x00000006ff047e24 */ /* 0x000fe2000f8e00ff */
[----:B------:R-:W1:Y:S03]  /*05f0*/  LDCU.64 UR6, c[0x0][0x3a0] ;  /* 0x00007400ff0677ac */ /* 0x000e660008000a00 */
[----:B------:R-:W-:-:S05]  /*0600*/  IMAD.WIDE R6, R9, 0x4, R4 ;  /* 0x0000000409067825 */ /* 0x000fca00078e0204 */
[----:B------:R-:W2:Y:S01]  /*0610*/  LDG.E.CONSTANT R15, desc[UR4][R6.64] ;  /* 0x00000004060f7981 */ /* 0x000ea2000c1e9900 */
[----:B------:R-:W-:Y:S01]  /*0620*/  IADD3 R10, PT, PT, R16, 0x1, RZ ;  /* 0x00000001100a7810 */ /* 0x000fe20007ffe0ff */
[----:B------:R-:W-:Y:S03]  /*0630*/  BSSY.RECONVERGENT B1, `(.L_x_7) ;  /* 0x00000c4000017945 */ /* 0x000fe60003800200 */
[----:B------:R-:W-:Y:S02]  /*0640*/  ISETP.GE.U32.AND P0, PT, R10, R13, PT ;  /* 0x0000000d0a00720c */ /* 0x000fe40003f06070 */
[----:B-1----:R-:W-:Y:S01]  /*0650*/  MOV R2, UR6 ;  /* 0x0000000600027c02 */ /* 0x002fe20008000f00 */
[----:B------:R-:W-:Y:S01]  /*0660*/  IMAD.U32 R3, RZ, RZ, UR7 ;  /* 0x00000007ff037e24 */ /* 0x000fe2000f8e00ff */
[----:B------:R-:W1:Y:S03]  /*0670*/  LDCU UR6, c[0x0][0x398] ;  /* 0x00007300ff0677ac */ /* 0x000e660008000800 */
[----:B------:R-:W-:-:S05]  /*0680*/  IMAD.WIDE R8, R9, 0x4, R2 ;  /* 0x0000000409087825 */ /* 0x000fca00078e0202 */
[----:B--2---:R2:W-:Y:S01]  /*0690*/  STG.E desc[UR4][R8.64], R15 ;  /* 0x0000000f08007986 */ /* 0x0045e2000c101904 */
[----:B01----:R-:W-:Y:S05]  /*06a0*/  @P0 BRA `(.L_x_8) ;  /* 0x0000000800f00947 */ /* 0x003fea0003800000 */
[C---:B------:R-:W-:Y:S01]  /*06b0*/  IADD3 R6, PT, PT, R13.reuse, -0x2, -R16 ;  /* 0xfffffffe0d067810 */ /* 0x040fe20007ffe810 */
[----:B------:R-:W-:Y:S01]  /*06c0*/  BSSY.RECONVERGENT B0, `(.L_x_9) ;  /* 0x000009c000007945 */ /* 0x000fe20003800200 */
[----:B------:R-:W-:Y:S01]  /*06d0*/  LOP3.LUT R18, RZ, R16, RZ, 0x33, !PT ;  /* 0x00000010ff127212 */ /* 0x000fe200078e33ff */
[----:B------:R-:W-:Y:S01]  /*06e0*/  IMAD.MOV.U32 R12, RZ, RZ, 0x1 ;  /* 0x00000001ff0c7424 */ /* 0x000fe200078e00ff */
[----:B------:R-:W-:Y:S02]  /*06f0*/  ISETP.GE.U32.AND P0, PT, R6, 0x3, PT ;  /* 0x000000030600780c */ /* 0x000fe40003f06070 */
[----:B------:R-:W-:-:S04]  /*0700*/  IADD3 R18, PT, PT, R13, R18, RZ ;  /* 0x000000120d127210 */ /* 0x000fc80007ffe0ff */
[----:B------:R-:W-:-:S07]  /*0710*/  LOP3.LUT R14, R18, 0x3, RZ, 0xc0, !PT ;  /* 0x00000003120e7812 */ /* 0x000fce00078ec0ff */
[----:B------:R-:W-:Y:S05]  /*0720*/  @!P0 BRA `(.L_x_10) ;  /* 0x0000000800548947 */ /* 0x000fea0003800000 */
[----:B------:R-:W-:-:S04]  /*0730*/  IMAD R17, R10, R21, R0 ;  /* 0x000000150a117224 */ /* 0x000fc800078e0200 */
[----:B------:R-:W-:-:S05]  /*0740*/  IMAD.WIDE R22, R17, 0x4, R4 ;  /* 0x0000000411167825 */ /* 0x000fca00078e0204 */
[----:B------:R-:W3:Y:S01]  /*0750*/  LDG.E.CONSTANT R28, desc[UR4][R22.64] ;  /* 0x00000004161c7981 */ /* 0x000ee2000c1e9900 */
[----:B------:R-:W-:-:S05]  /*0760*/  IMAD.WIDE R24, R21, 0x4, R22 ;  /* 0x0000000415187825 */ /* 0x000fca00078e0216 */
[----:B--2---:R-:W2:Y:S01]  /*0770*/  LDG.E.CONSTANT R8, desc[UR4][R24.64] ;  /* 0x0000000418087981 */ /* 0x004ea2000c1e9900 */
[----:B------:R-:W-:-:S05]  /*0780*/  IMAD.WIDE R26, R21, 0x4, R24 ;  /* 0x00000004151a7825 */ /* 0x000fca00078e0218 */
[----:B------:R-:W4:Y:S01]  /*0790*/  LDG.E.CONSTANT R10, desc[UR4][R26.64] ;  /* 0x000000041a0a7981 */ /* 0x000f22000c1e9900 */
[----:B------:R-:W-:-:S05]  /*07a0*/  IMAD.WIDE R6, R21, 0x4, R26 ;  /* 0x0000000415067825 */ /* 0x000fca00078e021a */
[----:B------:R0:W5:Y:S01]  /*07b0*/  LDG.E.CONSTANT R20, desc[UR4][R6.64] ;  /* 0x0000000406147981 */ /* 0x000162000c1e9900 */
[----:B------:R-:W-:Y:S01]  /*07c0*/  HFMA2 R12, -RZ, RZ, 0, 5.9604644775390625e-08 ;  /* 0x00000001ff0c7431 */ /* 0x000fe200000001ff */
[----:B------:R-:W-:Y:S02]  /*07d0*/  PLOP3.LUT P0, PT, PT, PT, PT, 0x80, 0x8 ;  /* 0x000000000008781c */ /* 0x000fe40003f0f070 */
[----:B------:R-:W-:Y:S01]  /*07e0*/  PLOP3.LUT P1, PT, PT, PT, PT, 0x80, 0x8 ;  /* 0x000000000008781c */ /* 0x000fe20003f2f070 */
[----:B------:R-:W-:Y:S01]  /*07f0*/  BSSY.RECONVERGENT B2, `(.L_x_11) ;  /* 0x0000030000027945 */ /* 0x000fe20003800200 */
[----:B---3--:R-:W-:Y:S02]  /*0800*/  FSETP.NE.AND P3, PT, |R28|, +INF , PT ;  /* 0x7f8000001c00780b */ /* 0x008fe40003f65200 */
[----:B--2---:R-:W-:Y:S02]  /*0810*/  FSETP.NE.AND P4, PT, |R8|, +INF , PT ;  /* 0x7f8000000800780b */ /* 0x004fe40003f85200 */
[----:B----4-:R-:W-:-:S09]  /*0820*/  FSETP.NE.AND P2, PT, |R10|, +INF , PT ;  /* 0x7f8000000a00780b */ /* 0x010fd20003f45200 */
[----:B------:R-:W-:-:S05]  /*0830*/  @P3 MOV R12, 0x2 ;  /* 0x00000002000c3802 */ /* 0x000fca0000000f00 */
[----:B------:R-:W-:-:S05]  /*0840*/  @P4 VIADD R12, R12, 0x1 ;  /* 0x000000010c0c4836 */ /* 0x000fca0000000000 */
[----:B------:R-:W-:Y:S02]  /*0850*/  @P4 I2FP.F32.S32 R9, R12 ;  /* 0x0000000c00094245 */ /* 0x000fe40000201400 */
[----:B------:R-:W-:Y:S02]  /*0860*/  @P2 IADD3 R12, PT, PT, R12, 0x1, RZ ;  /* 0x000000010c0c2810 */ /* 0x000fe40007ffe0ff */
[----:B------:R-:W-:Y:S02]  /*0870*/  @P4 FSETP.GEU.AND P5, PT, |R9|, 1.175494350822287508e-38, PT ;  /* 0x008000000900480b */ /* 0x000fe40003fae200 */
[----:B------:R-:W-:Y:S02]  /*0880*/  @P2 I2FP.F32.S32 R11, R12 ;  /* 0x0000000c000b2245 */ /* 0x000fe40000201400 */
[----:B------:R-:W-:Y:S02]  /*0890*/  @P4 PLOP3.LUT P0, PT, P5, PT, PT, 0x80, 0x8 ;  /* 0x000000000008481c */ /* 0x000fe40002f0f070 */
[----:B------:R-:W-:-:S04]  /*08a0*/  @P2 FSETP.GEU.AND P6, PT, |R11|, 1.175494350822287508e-38, PT ;  /* 0x008000000b00280b */ /* 0x000fc80003fce200 */
[----:B------:R-:W-:-:S07]  /*08b0*/  @P2 PLOP3.LUT P1, PT, P6, PT, PT, 0x80, 0x8 ;  /* 0x000000000008281c */ /* 0x000fce000372f070 */
[----:B------:R-:W-:-:S06]  /*08c0*/  @!P0 FMUL R9, R9, 16777216 ;  /* 0x4b80000009098820 */ /* 0x000fcc0000400000 */
[----:B------:R-:W1:Y:S01]  /*08d0*/  @P4 MUFU.RCP R9, R9 ;  /* 0x0000000900094308 */ /* 0x000e620000001000 */
[----:B------:R-:W-:Y:S01]  /*08e0*/  @!P1 FMUL R11, R11, 16777216 ;  /* 0x4b8000000b0b9820 */ /* 0x000fe20000400000 */
[----:B------:R-:W-:Y:S01]  /*08f0*/  @P4 MOV R22, 0x4b800000 ;  /* 0x4b80000000164802 */ /* 0x000fe20000000f00 */
[----:B0-----:R-:W-:-:S05]  /*0900*/  @P3 FADD R6, -R15, R28 ;  /* 0x0000001c0f063221 */ /* 0x001fca0000000100 */
[----:B------:R-:W0:Y:S01]  /*0910*/  @P2 MUFU.RCP R11, R11 ;  /* 0x0000000b000b2308 */ /* 0x000e220000001000 */
[----:B------:R-:W-:Y:S01]  /*0920*/  @P4 FSEL R22, R22, 1, !P5 ;  /* 0x3f80000016164808 */ /* 0x000fe20006800000 */
[----:B------:R-:W-:Y:S01]  /*0930*/  @P3 FFMA R15, R6, 0.5, R15 ;  /* 0x3f000000060f3823 */ /* 0x000fe2000000000f */
[----:B------:R-:W-:-:S04]  /*0940*/  IMAD.WIDE R6, R17, 0x4, R2 ;  /* 0x0000000411067825 */ /* 0x000fc800078e0202 */
[----:B------:R-:W-:Y:S02]  /*0950*/  @P2 IMAD.MOV.U32 R19, RZ, RZ, 0x4b800000 ;  /* 0x4b800000ff132424 */ /* 0x000fe400078e00ff */
[----:B------:R-:W-:Y:S01]  /*0960*/  @P4 FADD R8, -R15, R8 ;  /* 0x000000080f084221 */ /* 0x000fe20000000100 */
[----:B-1----:R-:W-:Y:S01]  /*0970*/  @P4 FMUL R22, R9, R22 ;  /* 0x0000001609164220 */ /* 0x002fe20000400000 */
[----:B------:R1:W-:Y:S01]  /*0980*/  STG.E desc[UR4][R6.64], R15 ;  /* 0x0000000f06007986 */ /* 0x0003e2000c101904 */
[----:B------:R-:W-:-:S05]  /*0990*/  @P2 FSEL R24, R19, 1, !P6 ;  /* 0x3f80000013182808 */ /* 0x000fca0007000000 */
[----:B0-----:R-:W-:Y:S01]  /*09a0*/  @P2 FMUL R24, R11, R24 ;  /* 0x000000180b182220 */ /* 0x001fe20000400000 */
[----:B-1----:R-:W-:Y:S01]  /*09b0*/  @P4 FFMA R15, R22, R8, R15 ;  /* 0x00000008160f4223 */ /* 0x002fe2000000000f */
[----:B------:R-:W-:-:S04]  /*09c0*/  IMAD.WIDE R8, R21, 0x4, R6 ;  /* 0x0000000415087825 */ /* 0x000fc800078e0206 */
[----:B------:R-:W-:Y:S01]  /*09d0*/  @P2 FADD R22, -R15, R10 ;  /* 0x0000000a0f162221 */ /* 0x000fe20000000100 */
[----:B------:R0:W-:Y:S01]  /*09e0*/  STG.E desc[UR4][R8.64], R15 ;  /* 0x0000000f08007986 */ /* 0x0001e2000c101904 */
[----:B------:R-:W-:Y:S01]  /*09f0*/  IMAD.WIDE R10, R21, 0x4, R8 ;  /* 0x00000004150a7825 */ /* 0x000fe200078e0208 */
[----:B-----5:R-:W-:-:S03]  /*0a00*/  FSETP.NE.AND P0, PT, |R20|, +INF , PT ;  /* 0x7f8000001400780b */ /* 0x020fc60003f05200 */
[----:B0-----:R-:W-:-:S05]  /*0a10*/  @P2 FFMA R15, R24, R22, R15 ;  /* 0x00000016180f2223 */ /* 0x001fca000000000f */
[----:B------:R0:W-:Y:S01]  /*0a20*/  STG.E desc[UR4][R10.64], R15 ;  /* 0x0000000f0a007986 */ /* 0x0001e2000c101904 */
[----:B------:R-:W-:-:S04]  /*0a30*/  IMAD.WIDE R22, R21, 0x4, R10 ;  /* 0x0000000415167825 */ /* 0x000fc800078e020a */
[----:B------:R-:W-:Y:S05]  /*0a40*/  @!P0 BRA `(.L_x_12) ;  /* 0x0000000000288947 */ /* 0x000fea0003800000 */
[----:B------:R-:W-:Y:S01]  /*0a50*/  IADD3 R12, PT, PT, R12, 0x1, RZ ;  /* 0x000000010c0c7810 */ /* 0x000fe20007ffe0ff */
[----:B------:R-:W-:Y:S01]  /*0a60*/  FADD R20, -R15, R20 ;  /* 0x000000140f147221 */ /* 0x000fe20000000100 */
[----:B------:R-:W-:Y:S02]  /*0a70*/  MOV R7, 0x4b800000 ;  /* 0x4b80000000077802 */ /* 0x000fe40000000f00 */
[----:B------:R-:W-:-:S04]  /*0a80*/  I2FP.F32.S32 R6, R12 ;  /* 0x0000000c00067245 */ /* 0x000fc80000201400 */
[----:B------:R-:W-:-:S04]  /*0a90*/  FSETP.GEU.AND P0, PT, |R6|, 1.175494350822287508e-38, PT ;  /* 0x008000000600780b */ /* 0x000fc80003f0e200 */
[----:B------:R-:W-:-:S09]  /*0aa0*/  FSEL R7, R7, 1, !P0 ;  /* 0x3f80000007077808 */ /* 0x000fd20004000000 */
[----:B------:R-:W-:-:S06]  /*0ab0*/  @!P0 FMUL R6, R6, 16777216 ;  /* 0x4b80000006068820 */ /* 0x000fcc0000400000 */
[----:B------:R-:W1:Y:S02]  /*0ac0*/  MUFU.RCP R6, R6 ;  /* 0x0000000600067308 */ /* 0x000e640000001000 */
[----:B-1----:R-:W-:-:S04]  /*0ad0*/  FMUL R8, R6, R7 ;  /* 0x0000000706087220 */ /* 0x002fc80000400000 */
[----:B0-----:R-:W-:-:S07]  /*0ae0*/  FFMA R15, R8, R20, R15 ;  /* 0x00000014080f7223 */ /* 0x001fce000000000f */
.L_x_12:
[----:B------:R-:W-:Y:S05]  /*0af0*/  BSYNC.RECONVERGENT B2 ;  /* 0x0000000000027941 */ /* 0x000fea0003800200 */
.L_x_11:
[----:B------:R-:W-:Y:S01]  /*0b00*/  LOP3.LUT R6, R18, 0xfffffffc, RZ, 0xc0, !PT ;  /* 0xfffffffc12067812 */ /* 0x000fe200078ec0ff */
[----:B------:R1:W-:Y:S01]  /*0b10*/  STG.E desc[UR4][R22.64], R15 ;  /* 0x0000000f16007986 */ /* 0x0003e2000c101904 */
[----:B------:R-:W-:Y:S01]  /*0b20*/  BSSY.RECONVERGENT B2, `(.L_x_13) ;  /* 0x0000054000027945 */ /* 0x000fe20003800200 */
[----:B------:R-:W-:Y:S01]  /*0b30*/  VIADD R16, R16, 0x4 ;  /* 0x0000000410107836 */ /* 0x000fe20000000000 */
[----:B------:R-:W-:Y:S02]  /*0b40*/  IADD3 R6, PT, PT, -R6, 0x4, RZ ;  /* 0x0000000406067810 */ /* 0x000fe40007ffe1ff */
[----:B------:R-:W-:Y:S02]  /*0b50*/  LEA R19, R21, R17, 0x2 ;  /* 0x0000001115137211 */ /* 0x000fe400078e10ff */
[----:B------:R-:W-:-:S13]  /*0b60*/  ISETP.NE.AND P0, PT, R6, RZ, PT ;  /* 0x000000ff0600720c */ /* 0x000fda0003f05270 */
[----:B-1----:R-:W-:Y:S05]  /*0b70*/  @!P0 BRA `(.L_x_14) ;  /* 0x0000000400388947 */ /* 0x002fea0003800000 */
[----:B------:R-:W1:Y:S01]  /*0b80*/  LDC R21, c[0x0][0x398] ;  /* 0x0000e600ff157b82 */ /* 0x000e620000000800 */
[----:B------:R-:W-:-:S07]  /*0b90*/  MOV R17, R6 ;  /* 0x0000000600117202 */ /* 0x000fce0000000f00 */
[----:B------:R-:W2:Y:S08]  /*0ba0*/  LDC.64 R4, c[0x0][0x380] ;  /* 0x0000e000ff047b82 */ /* 0x000eb00000000a00 */
[----:B------:R-:W3:Y:S02]  /*0bb0*/  LDC.64 R2, c[0x0][0x3a0] ;  /* 0x0000e800ff027b82 */ /* 0x000ee40000000a00 */
.L_x_17:
[----:B--2---:R-:W-:-:S05]  /*0bc0*/  IMAD.WIDE R22, R19, 0x4, R4 ;  /* 0x0000000413167825 */ /* 0x004fca00078e0204 */
[----:B------:R-:W2:Y:S01]  /*0bd0*/  LDG.E.CONSTANT R26, desc[UR4][R22.64] ;  /* 0x00000004161a7981 */ /* 0x000ea2000c1e9900 */
[----:B-1----:R-:W-:-:S05]  /*0be0*/  IMAD.WIDE R6, R21, 0x4, R22 ;  /* 0x0000000415067825 */ /* 0x002fca00078e0216 */
[----:B------:R-:W4:Y:S01]  /*0bf0*/  LDG.E.CONSTANT R20, desc[UR4][R6.64] ;  /* 0x0000000406147981 */ /* 0x000f22000c1e9900 */
[----:B0-----:R-:W-:-:S05]  /*0c00*/  IMAD.WIDE R8, R21, 0x4, R6 ;  /* 0x0000000415087825 */ /* 0x001fca00078e0206 */
[----:B------:R-:W5:Y:S01]  /*0c10*/  LDG.E.CONSTANT R24, desc[UR4][R8.64] ;  /* 0x0000000408187981 */ /* 0x000f62000c1e9900 */
[----:B0-----:R-:W-:-:S05]  /*0c20*/  IMAD.WIDE R10, R21, 0x4, R8 ;  /* 0x00000004150a7825 */ /* 0x001fca00078e0208 */
[----:B------:R0:W3:Y:S01]  /*0c30*/  LDG.E.CONSTANT R18, desc[UR4][R10.64] ;  /* 0x000000040a127981 */ /* 0x0000e2000c1e9900 */
[----:B------:R-:W-:Y:S01]  /*0c40*/  PLOP3.LUT P0, PT, PT, PT, PT, 0x80, 0x8 ;  /* 0x000000000008781c */ /* 0x000fe20003f0f070 */
[----:B------:R-:W-:Y:S01]  /*0c50*/  BSSY.RECONVERGENT B3, `(.L_x_15) ;  /* 0x000003a000037945 */ /* 0x000fe20003800200 */
[----:B------:R-:W-:Y:S02]  /*0c60*/  PLOP3.LUT P1, PT, PT, PT, PT, 0x80, 0x8 ;  /* 0x000000000008781c */ /* 0x000fe40003f2f070 */
[----:B--2---:R-:W-:Y:S02]  /*0c70*/  FSETP.NE.AND P2, PT, |R26|, +INF , PT ;  /* 0x7f8000001a00780b */ /* 0x004fe40003f45200 */
[----:B----4-:R-:W-:Y:S02]  /*0c80*/  FSETP.NE.AND P3, PT, |R20|, +INF , PT ;  /* 0x7f8000001400780b */ /* 0x010fe40003f65200 */
[----:B-----5:R-:W-:-:S09]  /*0c90*/  FSETP.NE.AND P4, PT, |R24|, +INF , PT ;  /* 0x7f8000001800780b */ /* 0x020fd20003f85200 */
[----:B------:R-:W-:Y:S02]  /*0ca0*/  @P2 VIADD R12, R12, 0x1 ;  /* 0x000000010c0c2836 */ /* 0x000fe40000000000 */
[----:B------:R-:W-:Y:S01]  /*0cb0*/  @P2 FADD R26, -R15, R26 ;  /* 0x0000001a0f1a2221 */ /* 0x000fe20000000100 */
[----:B------:R-:W-:Y:S02]  /*0cc0*/  @P2 IMAD.MOV.U32 R6, RZ, RZ, 0x4b800000 ;  /* 0x4b800000ff062424 */ /* 0x000fe400078e00ff */
[----:B------:R-:W-:Y:S02]  /*0cd0*/  @P2 I2FP.F32.S32 R22, R12 ;  /* 0x0000000c00162245 */ /* 0x000fe40000201400 */
[----:B------:R-:W-:Y:S02]  /*0ce0*/  @P3 IADD3 R12, PT, PT, R12, 0x1, RZ ;  /* 0x000000010c0c3810 */ /* 0x000fe40007ffe0ff */
[----:B------:R-:W-:Y:S02]  /*0cf0*/  @P2 FSETP.GEU.AND P6, PT, |R22|, 1.175494350822287508e-38, PT ;  /* 0x008000001600280b */ /* 0x000fe40003fce200 */
[----:B------:R-:W-:-:S02]  /*0d00*/  @P3 I2FP.F32.S32 R9, R12 ;  /* 0x0000000c00093245 */ /* 0x000fc40000201400 */
[----:B------:R-:W-:Y:S02]  /*0d10*/  @P2 PLOP3.LUT P0, PT, P6, PT, PT, 0x80, 0x8 ;  /* 0x000000000008281c */ /* 0x000fe4000370f070 */
[----:B------:R-:W-:Y:S02]  /*0d20*/  @P3 FSETP.GEU.AND P5, PT, |R9|, 1.175494350822287508e-38, PT ;  /* 0x008000000900380b */ /* 0x000fe40003fae200 */
[----:B------:R-:W-:Y:S02]  /*0d30*/  @P4 IADD3 R12, PT, PT, R12, 0x1, RZ ;  /* 0x000000010c0c4810 */ /* 0x000fe40007ffe0ff */
[----:B------:R-:W-:Y:S02]  /*0d40*/  @P3 PLOP3.LUT P1, PT, P5, PT, PT, 0x80, 0x8 ;  /* 0x000000000008381c */ /* 0x000fe40002f2f070 */
[----:B------:R-:W-:Y:S02]  /*0d50*/  @P4 I2FP.F32.S32 R8, R12 ;  /* 0x0000000c00084245 */ /* 0x000fe40000201400 */
[----:B------:R-:W-:-:S03]  /*0d60*/  @P2 FSEL R7, R6, 1, !P6 ;  /* 0x3f80000006072808 */ /* 0x000fc60007000000 */
[----:B------:R-:W-:Y:S01]  /*0d70*/  @!P0 FMUL R22, R22, 16777216 ;  /* 0x4b80000016168820 */ /* 0x000fe20000400000 */
[----:B------:R-:W-:-:S05]  /*0d80*/  PLOP3.LUT P0, PT, PT, PT, PT, 0x80, 0x8 ;  /* 0x000000000008781c */ /* 0x000fca0003f0f070 */
[----:B------:R-:W-:Y:S01]  /*0d90*/  @!P1 FMUL R9, R9, 16777216 ;  /* 0x4b80000009099820 */ /* 0x000fe20000400000 */
[----:B------:R-:W-:Y:S01]  /*0da0*/  @P4 FSETP.GEU.AND P1, PT, |R8|, 1.175494350822287508e-38, PT ;  /* 0x008000000800480b */ /* 0x000fe20003f2e200 */
[----:B------:R-:W0:Y:S03]  /*0db0*/  @P2 MUFU.RCP R22, R22 ;  /* 0x0000001600162308 */ /* 0x000e260000001000 */
[----:B------:R-:W-:-:S05]  /*0dc0*/  @P4 PLOP3.LUT P0, PT, P1, PT, PT, 0x80, 0x8 ;  /* 0x000000000008481c */ /* 0x000fca0000f0f070 */
[----:B------:R1:W2:Y:S08]  /*0dd0*/  @P3 MUFU.RCP R6, R9 ;  /* 0x0000000900063308 */ /* 0x0002b00000001000 */
[----:B------:R-:W-:Y:S01]  /*0de0*/  @!P0 FMUL R8, R8, 16777216 ;  /* 0x4b80000008088820 */ /* 0x000fe20000400000 */
[----:B0-----:R-:W-:Y:S01]  /*0df0*/  @P2 FMUL R10, R22, R7 ;  /* 0x00000007160a2220 */ /* 0x001fe20000400000 */
[----:B------:R-:W-:-:S02]  /*0e00*/  @P3 MOV R7, 0x4b800000 ;  /* 0x4b80000000073802 */ /* 0x000fc40000000f00 */
[----:B-1----:R-:W-:Y:S01]  /*0e10*/  @P4 MOV R9, 0x4b800000 ;  /* 0x4b80000000094802 */ /* 0x002fe20000000f00 */
[----:B------:R-:W-:Y:S01]  /*0e20*/  @P2 FFMA R15, R10, R26, R15 ;  /* 0x0000001a0a0f2223 */ /* 0x000fe2000000000f */
[----:B------:R-:W0:Y:S01]  /*0e30*/  @P4 MUFU.RCP R8, R8 ;  /* 0x0000000800084308 */ /* 0x000e220000001000 */
[----:B------:R-:W-:Y:S02]  /*0e40*/  @P3 FSEL R7, R7, 1, !P5 ;  /* 0x3f80000007073808 */ /* 0x000fe40006800000 */
[----:B------:R-:W-:Y:S01]  /*0e50*/  @P3 FADD R20, -R15, R20 ;  /* 0x000000140f143221 */ /* 0x000fe20000000100 */
[----:B------:R-:W-:Y:S02]  /*0e60*/  @P4 FSEL R9, R9, 1, !P1 ;  /* 0x3f80000009094808 */ /* 0x000fe40004800000 */
[----:B--2---:R-:W-:Y:S01]  /*0e70*/  @P3 FMUL R10, R6, R7 ;  /* 0x00000007060a3220 */ /* 0x004fe20000400000 */
[----:B---3--:R-:W-:Y:S01]  /*0e80*/  IMAD.WIDE R6, R19, 0x4, R2 ;  /* 0x0000000413067825 */ /* 0x008fe200078e0202 */
[----:B------:R-:W-:-:S04]  /*0e90*/  FSETP.NE.AND P0, PT, |R18|, +INF , PT ;  /* 0x7f8000001200780b */ /* 0x000fc80003f05200 */
[----:B------:R1:W-:Y:S02]  /*0ea0*/  STG.E desc[UR4][R6.64], R15 ;  /* 0x0000000f06007986 */ /* 0x0003e4000c101904 */
[----:B-1----:R-:W-:Y:S01]  /*0eb0*/  @P3 FFMA R15, R10, R20, R15 ;  /* 0x000000140a0f3223 */ /* 0x002fe2000000000f */
[----:B------:R-:W-:-:S04]  /*0ec0*/  IMAD.WIDE R10, R21, 0x4, R6 ;  /* 0x00000004150a7825 */ /* 0x000fc800078e0206 */
[----:B0-----:R-:W-:Y:S01]  /*0ed0*/  @P4 FMUL R20, R8, R9 ;  /* 0x0000000908144220 */ /* 0x001fe20000400000 */
[----:B------:R-:W-:Y:S01]  /*0ee0*/  @P4 FADD R24, -R15, R24 ;  /* 0x000000180f184221 */ /* 0x000fe20000000100 */
[----:B------:R0:W-:Y:S01]  /*0ef0*/  STG.E desc[UR4][R10.64], R15 ;  /* 0x0000000f0a007986 */ /* 0x0001e2000c101904 */
[----:B------:R-:W-:-:S04]  /*0f00*/  IMAD.WIDE R8, R21, 0x4, R10 ;  /* 0x0000000415087825 */ /* 0x000fc800078e020a */
[----:B------:R-:W-:-:S04]  /*0f10*/  IMAD.WIDE R6, R21, 0x4, R8 ;  /* 0x0000000415067825 */ /* 0x000fc800078e0208 */
[----:B0-----:R-:W-:-:S05]  /*0f20*/  @P4 FFMA R15, R20, R24, R15 ;  /* 0x00000018140f4223 */ /* 0x001fca000000000f */
[----:B------:R0:W-:Y:S01]  /*0f30*/  STG.E desc[UR4][R8.64], R15 ;  /* 0x0000000f08007986 */ /* 0x0001e2000c101904 */
[----:B------:R-:W-:Y:S05]  /*0f40*/  @!P0 BRA `(.L_x_16) ;  /* 0x0000000000288947 */ /* 0x000fea0003800000 */
[----:B------:R-:W-:Y:S02]  /*0f50*/  VIADD R12, R12, 0x1 ;  /* 0x000000010c0c7836 */ /* 0x000fe40000000000 */
[----:B0-----:R-:W-:Y:S02]  /*0f60*/  HFMA2 R9, -RZ, RZ, 15, 0 ;  /* 0x4b800000ff097431 */ /* 0x001fe400000001ff */
[----:B------:R-:W-:Y:S01]  /*0f70*/  FADD R18, -R15, R18 ;  /* 0x000000120f127221 */ /* 0x000fe20000000100 */
[----:B------:R-:W-:-:S04]  /*0f80*/  I2FP.F32.S32 R8, R12 ;  /* 0x0000000c00087245 */ /* 0x000fc80000201400 */
[----:B------:R-:W-:-:S04]  /*0f90*/  FSETP.GEU.AND P0, PT, |R8|, 1.175494350822287508e-38, PT ;  /* 0x008000000800780b */ /* 0x000fc80003f0e200 */
[----:B------:R-:W-:-:S09]  /*0fa0*/  FSEL R9, R9, 1, !P0 ;  /* 0x3f80000009097808 */ /* 0x000fd20004000000 */
[----:B------:R-:W-:-:S06]  /*0fb0*/  @!P0 FMUL R8, R8, 16777216 ;  /* 0x4b80000008088820 */ /* 0x000fcc0000400000 */
[----:B------:R-:W0:Y:S02]  /*0fc0*/  MUFU.RCP R8, R8 ;  /* 0x0000000800087308 */ /* 0x000e240000001000 */
[----:B0-----:R-:W-:-:S04]  /*0fd0*/  FMUL R10, R8, R9 ;  /* 0x00000009080a7220 */ /* 0x001fc80000400000 */
[----:B------:R-:W-:-:S07]  /*0fe0*/  FFMA R15, R10, R18, R15 ;  /* 0x000000120a0f7223 */ /* 0x000fce000000000f */
.L_x_16:
[----:B------:R-:W-:Y:S05]  /*0ff0*/  BSYNC.RECONVERGENT B3 ;  /* 0x0000000000037941 */ /* 0x000fea0003800200 */
.L_x_15:
[----:B------:R4:W-:Y:S01]  /*1000*/  STG.E desc[UR4][R6.64], R15 ;  /* 0x0000000f06007986 */ /* 0x0009e2000c101904 */
[----:B------:R-:W-:Y:S01]  /*1010*/  IADD3 R17, PT, PT, R17, 0x4, RZ ;  /* 0x0000000411117810 */ /* 0x000fe20007ffe0ff */
[----:B------:R-:W-:Y:S01]  /*1020*/  VIADD R16, R16, 0x4 ;  /* 0x0000000410107836 */ /* 0x000fe20000000000 */
[----:B------:R-:W-:Y:S02]  /*1030*/  LEA R19, R21, R19, 0x2 ;  /* 0x0000001315137211 */ /* 0x000fe400078e10ff */
[----:B------:R-:W-:-:S13]  /*1040*/  ISETP.NE.AND P0, PT, R17, RZ, PT ;  /* 0x000000ff1100720c */ /* 0x000fda0003f05270 */
[----:B----4-:R-:W-:Y:S05]  /*1050*/  @P0 BRA `(.L_x_17) ;  /* 0xfffffff800d80947 */ /* 0x010fea000383ffff */
.L_x_14:
[----:B------:R-:W-:Y:S05]  /*1060*/  BSYNC.RECONVERGENT B2 ;  /* 0x0000000000027941 */ /* 0x000fea0003800200 */
.L_x_13:
[----:B0-----:R-:W-:-:S07]  /*1070*/  IADD3 R10, PT, PT, R16, 0x1, RZ ;  /* 0x00000001100a7810 */ /* 0x001fce0007ffe0ff */
.L_x_10:
[----:B------:R-:W-:Y:S05]  /*1080*/  BSYNC.RECONVERGENT B0 ;  /* 0x0000000000007941 */ /* 0x000fea0003800200 */
.L_x_9:
[----:B------:R-:W-:-:S13]  /*1090*/  ISETP.NE.AND P0, PT, R14, RZ, PT ;  /* 0x000000ff0e00720c */ /* 0x000fda0003f05270 */
[----:B------:R-:W-:Y:S05]  /*10a0*/  @!P0 BRA `(.L_x_8) ;  /* 0x0000000000708947 */ /* 0x000fea0003800000 */
[----:B------:R-:W0:Y:S01]  /*10b0*/  LDC.64 R4, c[0x0][0x380] ;  /* 0x0000e000ff047b82 */ /* 0x000e220000000a00 */
[----:B------:R-:W-:Y:S02]  /*10c0*/  IMAD R11, R10, R21, R0 ;  /* 0x000000150a0b7224 */ /* 0x000fe400078e0200 */
[----:B------:R-:W-:-:S07]  /*10d0*/  IMAD.MOV R14, RZ, RZ, -R14 ;  /* 0x000000ffff0e7224 */ /* 0x000fce00078e0a0e */
.L_x_20:
[----:B0-2---:R-:W-:-:S06]  /*10e0*/  IMAD.WIDE R8, R11, 0x4, R4 ;  /* 0x000000040b087825 */ /* 0x005fcc00078e0204 */
[----:B------:R-:W2:Y:S01]  /*10f0*/  LDG.E.CONSTANT R8, desc[UR4][R8.64] ;  /* 0x0000000408087981 */ /* 0x000ea2000c1e9900 */
[----:B------:R-:W-:Y:S01]  /*1100*/  MOV R2, UR8 ;  /* 0x0000000800027c02 */ /* 0x000fe20008000f00 */
[----:B------:R-:W-:Y:S01]  /*1110*/  BSSY.RECONVERGENT B0, `(.L_x_18) ;  /* 0x000000f000007945 */ /* 0x000fe20003800200 */
[----:B------:R-:W-:-:S03]  /*1120*/  MOV R3, UR9 ;  /* 0x0000000900037c02 */ /* 0x000fc60008000f00 */
[----:B------:R-:W-:Y:S01]  /*1130*/  IMAD.WIDE R6, R11, 0x4, R2 ;  /* 0x000000040b067825 */ /* 0x000fe200078e0202 */
[----:B--2---:R-:W-:-:S13]  /*1140*/  FSETP.NE.AND P0, PT, |R8|, +INF , PT ;  /* 0x7f8000000800780b */ /* 0x004fda0003f05200 */
[----:B------:R-:W-:Y:S05]  /*1150*/  @!P0 BRA `(.L_x_19) ;  /* 0x0000000000288947 */ /* 0x000fea0003800000 */
[----:B------:R-:W-:Y:S01]  /*1160*/  VIADD R12, R12, 0x1 ;  /* 0x000000010c0c7836 */ /* 0x000fe20000000000 */
[----:B------:R-:W-:Y:S01]  /*1170*/  MOV R10, 0x4b800000 ;  /* 0x4b800000000a7802 */ /* 0x000fe20000000f00 */
[----:B------:R-:W-:-:S03]  /*1180*/  FADD R8, -R15, R8 ;  /* 0x000000080f087221 */ /* 0x000fc60000000100 */
[----:B------:R-:W-:-:S04]  /*1190*/  I2FP.F32.S32 R9, R12 ;  /* 0x0000000c00097245 */ /* 0x000fc80000201400 */
[----:B------:R-:W-:-:S04]  /*11a0*/  FSETP.GEU.AND P0, PT, |R9|, 1.175494350822287508e-38, PT ;  /* 0x008000000900780b */ /* 0x000fc80003f0e200 */
[----:B------:R-:W-:-:S09]  /*11b0*/  FSEL R10, R10, 1, !P0 ;  /* 0x3f8000000a0a7808 */ /* 0x000fd20004000000 */
[----:B------:R-:W-:-:S06]  /*11c0*/  @!P0 FMUL R9, R9, 16777216 ;  /* 0x4b80000009098820 */ /* 0x000fcc0000400000 */
[----:B------:R-:W0:Y:S02]  /*11d0*/  MUFU.RCP R9, R9 ;  /* 0x0000000900097308 */ /* 0x000e240000001000 */
[----:B0-----:R-:W-:-:S04]  /*11e0*/  FMUL R10, R9, R10 ;  /* 0x0000000a090a7220 */ /* 0x001fc80000400000 */
[----:B------:R-:W-:-:S07]  /*11f0*/  FFMA R15, R10, R8, R15 ;  /* 0x000000080a0f7223 */ /* 0x000fce000000000f */
.L_x_19:
[----:B------:R-:W-:Y:S05]  /*1200*/  BSYNC.RECONVERGENT B0 ;  /* 0x0000000000007941 */ /* 0x000fea0003800200 */
.L_x_18:
[----:B------:R1:W-:Y:S01]  /*1210*/  STG.E desc[UR4][R6.64], R15 ;  /* 0x0000000f06007986 */ /* 0x0003e2000c101904 */
[----:B------:R-:W-:Y:S01]  /*1220*/  IADD3 R14, PT, PT, R14, 0x1, RZ ;  /* 0x000000010e0e7810 */ /* 0x000fe20007ffe0ff */
[----:B------:R-:W-:-:S03]  /*1230*/  IMAD.U32 R21, RZ, RZ, UR6 ;  /* 0x00000006ff157e24 */ /* 0x000fc6000f8e00ff */
[----:B------:R-:W-:Y:S02]  /*1240*/  ISETP.NE.AND P0, PT, R14, RZ, PT ;  /* 0x000000ff0e00720c */ /* 0x000fe40003f05270 */
[----:B------:R-:W-:-:S11]  /*1250*/  IADD3 R11, PT, PT, R11, R21, RZ ;  /* 0x000000150b0b7210 */ /* 0x000fd60007ffe0ff */
[----:B-1----:R-:W-:Y:S05]  /*1260*/  @P0 BRA `(.L_x_20) ;  /* 0xfffffffc009c0947 */ /* 0x002fea000383ffff */
.L_x_8:
[----:B------:R-:W-:Y:S05]  /*1270*/  BSYNC.RECONVERGENT B1 ;  /* 0x0000000000017941 */ /* 0x000fea0003800200 */
.L_x_7:
[----:B------:R-:W0:Y:S02]  /*1280*/  LDCU UR7, c[0x0][0x39c] ;  /* 0x00007380ff0777ac */ /* 0x000e240008000800 */
[----:B0-----:R-:W-:-:S13]  /*1290*/  ISETP.GE.AND P0, PT, R13, UR7, PT ;  /* 0x000000070d007c0c */ /* 0x001fda000bf06270 */
[----:B------:R-:W-:Y:S05]  /*12a0*/  @P0 EXIT ;  /* 0x000000000000094d */ /* 0x000fea0003800000 */
[C---:B------:R-:W-:Y:S01]  /*12b0*/  IADD3 R6, PT, PT, -R13.reuse, UR7, RZ ;  /* 0x000000070d067c10 */ /* 0x040fe2000fffe1ff */
[----:B------:R-:W0:Y:S01]  /*12c0*/  LDCU UR6, c[0x0][0x394] ;  /* 0x00007280ff0677ac */ /* 0x000e220008000800 */
[----:B------:R-:W-:Y:S01]  /*12d0*/  IADD3 R7, PT, PT, R13, -UR7, RZ ;  /* 0x800000070d077c10 */ /* 0x000fe2000fffe0ff */
[----:B------:R-:W-:Y:S01]  /*12e0*/  BSSY.RECONVERGENT B0, `(.L_x_21) ;  /* 0x0000012000007945 */ /* 0x000fe20003800200 */
[----:B------:R-:W-:Y:S02]  /*12f0*/  LOP3.LUT P0, R6, R6, 0x3, RZ, 0xc0, !PT ;  /* 0x0000000306067812 */ /* 0x000fe4000780c0ff */
[----:B------:R-:W-:-:S11]  /*1300*/  ISETP.GT.U32.AND P1, PT, R7, -0x4, PT ;  /* 0xfffffffc0700780c */ /* 0x000fd60003f24070 */
[----:B------:R-:W-:Y:S05]  /*1310*/  @!P0 BRA `(.L_x_22) ;  /* 0x0000000000388947 */ /* 0x000fea0003800000 */
[----:B------:R-:W-:Y:S02]  /*1320*/  IMAD.MOV R10, RZ, RZ, -R6 ;  /* 0x000000ffff0a7224 */ /* 0x000fe400078e0a06 */
[----:B------:R-:W-:-:S07]  /*1330*/  IMAD R11, R13, R21, R0 ;  /* 0x000000150d0b7224 */ /* 0x000fce00078e0200 */
.L_x_23:
[----:B------:R-:W-:-:S06]  /*1340*/  IMAD.WIDE R6, R11, 0x4, R4 ;  /* 0x000000040b067825 */ /* 0x000fcc00078e0204 */
[----:B------:R-:W3:Y:S01]  /*1350*/  LDG.E.CONSTANT R6, desc[UR4][R6.64] ;  /* 0x0000000406067981 */ /* 0x000ee2000c1e9900 */
[----:B-12---:R-:W-:Y:S01]  /*1360*/  IMAD.WIDE R8, R11, 0x4, R2 ;  /* 0x000000040b087825 */ /* 0x006fe200078e0202 */
[----:B------:R-:W-:Y:S02]  /*1370*/  IADD3 R10, PT, PT, R10, 0x1, RZ ;  /* 0x000000010a0a7810 */ /* 0x000fe40007ffe0ff */
[----:B------:R-:W-:Y:S01]  /*1380*/  IADD3 R13, PT, PT, R13, 0x1, RZ ;  /* 0x000000010d0d7810 */ /* 0x000fe20007ffe0ff */
[----:B------:R-:W-:Y:S01]  /*1390*/  IMAD.IADD R11, R11, 0x1, R21 ;  /* 0x000000010b0b7824 */ /* 0x000fe200078e0215 */
[C---:B---3--:R-:W-:Y:S01]  /*13a0*/  FSETP.NE.AND P0, PT, |R6|.reuse, +INF , PT ;  /* 0x7f8000000600780b */ /* 0x048fe20003f05200 */
[----:B------:R-:W-:-:S12]  /*13b0*/  FADD R12, R6, -R15 ;  /* 0x8000000f060c7221 */ /* 0x000fd80000000000 */
[----:B0-----:R-:W-:Y:S01]  /*13c0*/  @P0 FFMA R15, R12, UR6, R15 ;  /* 0x000000060c0f0c23 */ /* 0x001fe2000800000f */
[----:B------:R-:W-:-:S04]  /*13d0*/  ISETP.NE.AND P0, PT, R10, RZ, PT ;  /* 0x000000ff0a00720c */ /* 0x000fc80003f05270 */
[----:B------:R1:W-:Y:S09]  /*13e0*/  STG.E desc[UR4][R8.64], R15 ;  /* 0x0000000f08007986 */ /* 0x0003f2000c101904 */
[----:B------:R-:W-:Y:S05]  /*13f0*/  @P0 BRA `(.L_x_23) ;  /* 0xfffffffc00d00947 */ /* 0x000fea000383ffff */
.L_x_22:
[----:B0-----:R-:W-:Y:S05]  /*1400*/  BSYNC.RECONVERGENT B0 ;  /* 0x0000000000007941 */ /* 0x001fea0003800200 */
.L_x_21:
[----:B------:R-:W-:Y:S05]  /*1410*/  @P1 EXIT ;  /* 0x000000000000194d */ /* 0x000fea0003800000 */
[C---:B------:R-:W-:Y:S01]  /*1420*/  IMAD R7, R13.reuse, R21, R0 ;  /* 0x000000150d077224 */ /* 0x040fe200078e0200 */
[----:B------:R-:W-:Y:S01]  /*1430*/  IADD3 R0, PT, PT, R13, -UR7, RZ ;  /* 0x800000070d007c10 */ /* 0x000fe2000fffe0ff */
[----:B------:R-:W0:Y:S06]  /*1440*/  LDCU UR6, c[0x0][0x394] ;  /* 0x00007280ff0677ac */ /* 0x000e2c0008000800 */
.L_x_24:
[----:B-12---:R-:W-:-:S05]  /*1450*/  IMAD.WIDE R8, R7, 0x4, R4 ;  /* 0x0000000407087825 */ /* 0x006fca00078e0204 */
[----:B------:R1:W2:Y:S01]  /*1460*/  LDG.E.CONSTANT R6, desc[UR4][R8.64] ;  /* 0x0000000408067981 */ /* 0x0002a2000c1e9900 */
[----:B------:R-:W-:-:S05]  /*1470*/  IMAD.WIDE R10, R21, 0x4, R8 ;  /* 0x00000004150a7825 */ /* 0x000fca00078e0208 */
[----:B---3--:R3:W4:Y:S01]  /*1480*/  LDG.E.CONSTANT R14, desc[UR4][R10.64] ;  /* 0x000000040a0e7981 */ /* 0x008722000c1e9900 */
[----:B------:R-:W-:-:S05]  /*1490*/  IMAD.WIDE R12, R21, 0x4, R10 ;  /* 0x00000004150c7825 */ /* 0x000fca00078e020a */
[----:B------:R5:W4:Y:S01]  /*14a0*/  LDG.E.CONSTANT R18, desc[UR4][R12.64] ;  /* 0x000000040c127981 */ /* 0x000b22000c1e9900 */
[----:B------:R-:W-:-:S06]  /*14b0*/  IMAD.WIDE R16, R21, 0x4, R12 ;  /* 0x0000000415107825 */ /* 0x000fcc00078e020c */
[----:B------:R-:W4:Y:S01]  /*14c0*/  LDG.E.CONSTANT R16, desc[UR4][R16.64] ;  /* 0x0000000410107981 */ /* 0x000f22000c1e9900 */
[----:B------:R-:W-:Y:S01]  /*14d0*/  MOV R19, R15 ;  /* 0x0000000f00137202 */ /* 0x000fe20000000f00 */
[----:B-1----:R-:W-:Y:S01]  /*14e0*/  IMAD.WIDE R8, R7, 0x4, R2 ;  /* 0x0000000407087825 */ /* 0x002fe200078e0202 */
[----:B------:R-:W-:-:S03]  /*14f0*/  LEA R7, R21, R7, 0x2 ;  /* 0x0000000715077211 */ /* 0x000fc600078e10ff */
[----:B------:R-:W-:Y:S02]  /*1500*/  VIADD R0, R0, 0x4 ;  /* 0x0000000400007836 */ /* 0x000fe40000000000 */
[----:B---3--:R-:W-:-:S04]  /*1510*/  IMAD.WIDE R10, R21, 0x4, R8 ;  /* 0x00000004150a7825 */ /* 0x008fc800078e0208 */
[----:B-----5:R-:W-:Y:S01]  /*1520*/  IMAD.WIDE R12, R21, 0x4, R10 ;  /* 0x00000004150c7825 */ /* 0x020fe200078e020a */
[----:B--2---:R-:W-:-:S03]  /*1530*/  FSETP.NE.AND P0, PT, |R6|, +INF , PT ;  /* 0x7f8000000600780b */ /* 0x004fc60003f05200 */
[----:B------:R-:W-:Y:S01]  /*1540*/  FADD R6, R6, -R19 ;  /* 0x8000001306067221 */ /* 0x000fe20000000000 */
[----:B----4-:R-:W-:-:S09]  /*1550*/  FSETP.NE.AND P1, PT, |R14|, +INF , PT ;  /* 0x7f8000000e00780b */ /* 0x010fd20003f25200 */
[----:B0-----:R-:W-:Y:S01]  /*1560*/  @P0 FFMA R19, R6, UR6, R19 ;  /* 0x0000000606130c23 */ /* 0x001fe20008000013 */
[----:B------:R-:W-:-:S03]  /*1570*/  FSETP.NE.AND P0, PT, |R18|, +INF , PT ;  /* 0x7f8000001200780b */ /* 0x000fc60003f05200 */
[----:B------:R-:W-:Y:S01]  /*1580*/  FADD R14, -R19, R14 ;  /* 0x0000000e130e7221 */ /* 0x000fe20000000100 */
[----:B------:R0:W-:Y:S03]  /*1590*/  STG.E desc[UR4][R8.64], R19 ;  /* 0x0000001308007986 */ /* 0x0001e6000c101904 */
[----:B0-----:R-:W-:Y:S01]  /*15a0*/  @P1 FFMA R19, R14, UR6, R19 ;  /* 0x000000060e131c23 */ /* 0x001fe20008000013 */
[----:B------:R-:W-:-:S03]  /*15b0*/  FSETP.NE.AND P1, PT, |R16|, +INF , PT ;  /* 0x7f8000001000780b */ /* 0x000fc60003f25200 */
[----:B------:R-:W-:Y:S01]  /*15c0*/  FADD R18, -R19, R18 ;  /* 0x0000001213127221 */ /* 0x000fe20000000100 */
[----:B------:R0:W-:Y:S03]  /*15d0*/  STG.E desc[UR4][R10.64], R19 ;  /* 0x000000130a007986 */ /* 0x0001e6000c101904 */
[----:B0-----:R-:W-:Y:S01]  /*15e0*/  @P0 FFMA R19, R18, UR6, R19 ;  /* 0x0000000612130c23 */ /* 0x001fe20008000013 */
[----:B------:R-:W-:-:S03]  /*15f0*/  ISETP.NE.AND P0, PT, R0, RZ, PT ;  /* 0x000000ff0000720c */ /* 0x000fc60003f05270 */
[----:B------:R-:W-:Y:S01]  /*1600*/  FADD R6, -R19, R16 ;  /* 0x0000001013067221 */ /* 0x000fe20000000100 */
[----:B------:R0:W-:Y:S01]  /*1610*/  STG.E desc[UR4][R12.64], R19 ;  /* 0x000000130c007986 */ /* 0x0001e2000c101904 */
[----:B------:R-:W-:-:S04]  /*1620*/  IMAD.WIDE R16, R21, 0x4, R12 ;  /* 0x0000000415107825 */ /* 0x000fc800078e020c */
[----:B0-----:R-:W-:-:S05]  /*1630*/  @P1 FFMA R19, R6, UR6, R19 ;  /* 0x0000000606131c23 */ /* 0x001fca0008000013 */
[----:B------:R3:W-:Y:S01]  /*1640*/  STG.E desc[UR4][R16.64], R19 ;  /* 0x0000001310007986 */ /* 0x0007e2000c101904 */
[----:B------:R-:W-:Y:S01]  /*1650*/  MOV R15, R19 ;  /* 0x00000013000f7202 */ /* 0x000fe20000000f00 */
[----:B------:R-:W-:Y:S06]  /*1660*/  @P0 BRA `(.L_x_24) ;  /* 0xfffffffc00780947 */ /* 0x000fec000383ffff */
[----:B------:R-:W-:Y:S05]  /*1670*/  EXIT ;  /* 0x000000000000794d */ /* 0x000fea0003800000 */
.L_x_25:
[----:B------:R-:W-:-:S00]  /*1680*/  BRA `(.L_x_25) ;  /* 0xfffffffc00fc7947 */ /* 0x000fc0000383ffff */
[----:B------:R-:W-:-:S00]  /*1690*/  NOP ;  /* 0x0000000000007918 */ /* 0x000fc00000000000 */
        /* <DEDUP_REMOVED lines=14> */
.L_x_59:


//--------------------- .text.ema_many_series_one_param_f32 --------------------------
	.section	.text.ema_many_series_one_param_f32,"ax",@progbits
	.align	128
        .global         ema_many_series_one_param_f32
        .type           ema_many_series_one_param_f32,@function
        .size           ema_many_series_one_param_f32,(.L_x_60 - ema_many_series_one_param_f32)
        .other          ema_many_series_one_param_f32,@"STO_CUDA_ENTRY STV_DEFAULT"
ema_many_series_one_param_f32:
.text.ema_many_series_one_param_f32:
[----:B------:R-:W-:Y:S01]  /*0000*/  LDC R1, c[0x0][0x37c] ;  /* 0x0000df00ff017b82 */ /* 0x000fe20000000800 */
[----:B------:R-:W0:Y:S07]  /*0010*/  S2R R23, SR_CTAID.X ;  /* 0x0000000000177919 */ /* 0x000e2e0000002500 */
[----:B------:R-:W1:Y:S01]  /*0020*/  LDC R15, c[0x0][0x390] ;  /* 0x0000e400ff0f7b82 */ /* 0x000e620000000800 */
[----:B------:R-:W2:Y:S02]  /*0030*/  LDCU.64 UR8, c[0x0][0x398] ;  /* 0x00007300ff0877ac */ /* 0x000ea40008000a00 */
[----:B--2---:R-:W-:-:S02]  /*0040*/  MOV R2, UR8 ;  /* 0x0000000800027c02 */ /* 0x004fc40008000f00 */
[----:B-1----:R-:W-:Y:S02]  /*0050*/  VIMNMX R0, PT, PT, R15, UR9, PT ;  /* 0x000000090f007c48 */ /* 0x002fe4000bfe0100 */
[----:B0-----:R-:W-:-:S04]  /*0060*/  ISETP.GE.AND P0, PT, R23, R2, PT ;  /* 0x000000021700720c */ /* 0x001fc80003f06270 */
[----:B------:R-:W-:-:S13]  /*0070*/  ISETP.LT.OR P0, PT, R0, 0x1, P0 ;  /* 0x000000010000780c */ /* 0x000fda0000701670 */
[----:B------:R-:W-:Y:S05]  /*0080*/  @P0 EXIT ;  /* 0x000000000000094d */ /* 0x000fea0003800000 */
[----:B------:R-:W0:Y:S01]  /*0090*/  LDC.64 R4, c[0x0][0x388] ;  /* 0x0000e200ff047b82 */ /* 0x000e220000000a00 */
[----:B------:R-:W1:Y:S01]  /*00a0*/  LDCU.64 UR4, c[0x0][0x358] ;  /* 0x00006b00ff0477ac */ /* 0x000e620008000a00 */
[----:B0-----:R-:W-:-:S06]  /*00b0*/  IMAD.WIDE.U32 R4, R23, 0x4, R4 ;  /* 0x0000000417047825 */ /* 0x001fcc00078e0004 */
[----:B-1----:R-:W2:Y:S02]  /*00c0*/  LDG.E.CONSTANT R4, desc[UR4][R4.64] ;  /* 0x0000000404047981 */ /* 0x002ea4000c1e9900 */
[----:B--2---:R-:W-:-:S13]  /*00d0*/  ISETP.GE.AND P0, PT, R4, UR9, PT ;  /* 0x0000000904007c0c */ /* 0x004fda000bf06270 */
[----:B------:R-:W-:Y:S05]  /*00e0*/  @P0 EXIT ;  /* 0x000000000000094d */ /* 0x000fea0003800000 */
[----:B------:R-:W0:Y:S01]  /*00f0*/  S2R R3, SR_TID.X ;  /* 0x0000000000037919 */ /* 0x000e220000002100 */
[----:B------:R-:W-:Y:S01]  /*0100*/  BSSY.RECONVERGENT B0, `(.L_x_26) ;  /* 0x000000e000007945 */ /* 0x000fe20003800200 */
[----:B------:R-:W-:Y:S02]  /*0110*/  VIMNMX R14, PT, PT, RZ, R4, !PT ;  /* 0x00000004ff0e7248 */ /* 0x000fe40007fe0100 */
[----:B0-----:R-:W-:Y:S02]  /*0120*/  ISETP.GT.AND P0, PT, R4, R3, PT ;  /* 0x000000030400720c */ /* 0x001fe40003f04270 */
[----:B------:R-:W-:-:S11]  /*0130*/  ISETP.NE.AND P1, PT, R3, RZ, PT ;  /* 0x000000ff0300720c */ /* 0x000fd60003f25270 */
[----:B------:R-:W-:Y:S05]  /*0140*/  @!P0 BRA `(.L_x_27) ;  /* 0x0000000000248947 */ /* 0x000fea0003800000 */
[----:B------:R-:W0:Y:S01]  /*0150*/  LDC R0, c[0x0][0x360] ;  /* 0x0000d800ff007b82 */ /* 0x000e220000000800 */
[----:B------:R-:W-:-:S07]  /*0160*/  MOV R9, 0x7fc00000 ;  /* 0x7fc0000000097802 */ /* 0x000fce0000000f00 */
[----:B------:R-:W1:Y:S02]  /*0170*/  LDC.64 R6, c[0x0][0x3a0] ;  /* 0x0000e800ff067b82 */ /* 0x000e640000000a00 */
.L_x_28:
[----:B--2---:R-:W-:Y:S01]  /*0180*/  IMAD R5, R3, R2, R23 ;  /* 0x0000000203057224 */ /* 0x004fe200078e0217 */
[----:B0-----:R-:W-:-:S03]  /*0190*/  IADD3 R3, PT, PT, R0, R3, RZ ;  /* 0x0000000300037210 */ /* 0x001fc60007ffe0ff */
[----:B-1----:R-:W-:Y:S01]  /*01a0*/  IMAD.WIDE R4, R5, 0x4, R6 ;  /* 0x0000000405047825 */ /* 0x002fe200078e0206 */
[----:B------:R-:W-:-:S04]  /*01b0*/  ISETP.GE.AND P0, PT, R3, R14, PT ;  /* 0x0000000e0300720c */ /* 0x000fc80003f06270 */
[----:B------:R2:W-:Y:S09]  /*01c0*/  STG.E desc[UR4][R4.64], R9 ;  /* 0x0000000904007986 */ /* 0x0005f2000c101904 */
[----:B------:R-:W-:Y:S05]  /*01d0*/  @!P0 BRA `(.L_x_28) ;  /* 0xfffffffc00e88947 */ /* 0x000fea000383ffff */
.L_x_27:
[----:B------:R-:W-:Y:S05]  /*01e0*/  BSYNC.RECONVERGENT B0 ;  /* 0x0000000000007941 */ /* 0x000fea0003800200 */
.L_x_26:
[----:B------:R-:W-:Y:S05]  /*01f0*/  @P1 EXIT ;  /* 0x000000000000194d */ /* 0x000fea0003800000 */
[----:B------:R-:W0:Y:S01]  /*0200*/  LDC.64 R18, c[0x0][0x380] ;  /* 0x0000e000ff127b82 */ /* 0x000e220000000a00 */
[----:B--2---:R-:W-:-:S07]  /*0210*/  IMAD R5, R14, R2, R23 ;  /* 0x000000020e057224 */ /* 0x004fce00078e0217 */
[----:B------:R-:W1:Y:S01]  /*0220*/  LDC.64 R20, c[0x0][0x3a0] ;  /* 0x0000e800ff147b82 */ /* 0x000e620000000a00 */
[----:B0-----:R-:W-:-:S06]  /*0230*/  IMAD.WIDE.U32 R10, R5, 0x4, R18 ;  /* 0x00000004050a7825 */ /* 0x001fcc00078e0012 */
[----:B------:R-:W2:Y:S01]  /*0240*/  LDG.E.CONSTANT R10, desc[UR4][R10.64] ;  /* 0x000000040a0a7981 */ /* 0x000ea2000c1e9900 */
[C---:B------:R-:W-:Y:S01]  /*0250*/  IADD3 R0, PT, PT, R14.reuse, R15, RZ ;  /* 0x0000000f0e007210 */ /* 0x040fe20007ffe0ff */
[----:B-1----:R-:W-:Y:S01]  /*0260*/  IMAD.WIDE.U32 R4, R5, 0x4, R20 ;  /* 0x0000000405047825 */ /* 0x002fe200078e0014 */
[----:B------:R-:W-:Y:S02]  /*0270*/  IADD3 R6, PT, PT, R14, 0x1, RZ ;  /* 0x000000010e067810 */ /* 0x000fe40007ffe0ff */
[----:B------:R-:W-:-:S04]  /*0280*/  VIMNMX.U32 R3, PT, PT, R0, UR9, PT ;  /* 0x0000000900037c48 */ /* 0x000fc8000bfe0000 */
[----:B------:R-:W-:Y:S01]  /*0290*/  ISETP.GE.U32.AND P0, PT, R6, R3, PT ;  /* 0x000000030600720c */ /* 0x000fe20003f06070 */
[----:B--2---:R0:W-:-:S12]  /*02a0*/  STG.E desc[UR4][R4.64], R10 ;  /* 0x0000000a04007986 */ /* 0x0041d8000c101904 */
[----:B------:R-:W-:Y:S05]  /*02b0*/  @P0 BRA `(.L_x_29) ;  /* 0x0000000800cc0947 */ /* 0x000fea0003800000 */
[C---:B0-----:R-:W-:Y:S02]  /*02c0*/  IADD3 R4, PT, PT, R3.reuse, -0x2, -R14 ;  /* 0xfffffffe03047810 */ /* 0x041fe40007ffe80e */
[----:B------:R-:W-:Y:S02]  /*02d0*/  LOP3.LUT R16, RZ, R14, RZ, 0x33, !PT ;  /* 0x0000000eff107212 */ /* 0x000fe400078e33ff */
[----:B------:R-:W-:Y:S01]  /*02e0*/  ISETP.GE.U32.AND P0, PT, R4, 0x3, PT ;  /* 0x000000030400780c */ /* 0x000fe20003f06070 */
[----:B------:R-:W-:Y:S01]  /*02f0*/  HFMA2 R4, -RZ, RZ, 0, 5.9604644775390625e-08 ;  /* 0x00000001ff047431 */ /* 0x000fe200000001ff */
[----:B------:R-:W-:-:S04]  /*0300*/  IADD3 R5, PT, PT, R3, R16, RZ ;  /* 0x0000001003057210 */ /* 0x000fc80007ffe0ff */
[----:B------:R-:W-:-:S07]  /*0310*/  LOP3.LUT R5, R5, 0x3, RZ, 0xc0, !PT ;  /* 0x0000000305057812 */ /* 0x000fce00078ec0ff */
[----:B------:R-:W-:Y:S05]  /*0320*/  @!P0 BRA `(.L_x_30) ;  /* 0x0000000800408947 */ /* 0x000fea0003800000 */
[----:B------:R-:W-:-:S04]  /*0330*/  IMAD R11, R6, R2, R23 ;  /* 0x00000002060b7224 */ /* 0x000fc800078e0217 */
[----:B------:R-:W-:-:S05]  /*0340*/  IMAD.WIDE R12, R11, 0x4, R18 ;  /* 0x000000040b0c7825 */ /* 0x000fca00078e0212 */
[----:B------:R0:W2:Y:S02]  /*0350*/  LDG.E.CONSTANT R29, desc[UR4][R12.64] ;  /* 0x000000040c1d7981 */ /* 0x0000a4000c1e9900 */
[----:B0-----:R-:W-:-:S05]  /*0360*/  IMAD.WIDE R12, R2, 0x4, R12 ;  /* 0x00000004020c7825 */ /* 0x001fca00078e020c */
[----:B------:R-:W3:Y:S01]  /*0370*/  LDG.E.CONSTANT R27, desc[UR4][R12.64] ;  /* 0x000000040c1b7981 */ /* 0x000ee2000c1e9900 */
[----:B------:R-:W-:-:S05]  /*0380*/  IMAD.WIDE R6, R2, 0x4, R12 ;  /* 0x0000000402067825 */ /* 0x000fca00078e020c */
[----:B------:R0:W4:Y:S01]  /*0390*/  LDG.E.CONSTANT R25, desc[UR4][R6.64] ;  /* 0x0000000406197981 */ /* 0x000122000c1e9900 */
[----:B------:R-:W-:-:S05]  /*03a0*/  IMAD.WIDE R8, R2, 0x4, R6 ;  /* 0x0000000402087825 */ /* 0x000fca00078e0206 */
[----:B------:R1:W5:Y:S01]  /*03b0*/  LDG.E.CONSTANT R17, desc[UR4][R8.64] ;  /* 0x0000000408117981 */ /* 0x000362000c1e9900 */
[----:B------:R-:W-:Y:S02]  /*03c0*/  MOV R4, 0x1 ;  /* 0x0000000100047802 */ /* 0x000fe40000000f00 */
[----:B------:R-:W-:Y:S01]  /*03d0*/  PLOP3.LUT P0, PT, PT, PT, PT, 0x80, 0x8 ;  /* 0x000000000008781c */ /* 0x000fe20003f0f070 */
[----:B0-----:R-:W-:Y:S01]  /*03e0*/  IMAD.WIDE R6, R11, 0x4, R20 ;  /* 0x000000040b067825 */ /* 0x001fe200078e0214 */
[----:B------:R-:W-:Y:S02]  /*03f0*/  PLOP3.LUT P1, PT, PT, PT, PT, 0x80, 0x8 ;  /* 0x000000000008781c */ /* 0x000fe40003f2f070 */
[----:B------:R-:W-:-:S04]  /*0400*/  VIADDMNMX.U32 R15, R14, R15, UR9, PT ;  /* 0x000000090e0f7e46 */ /* 0x000fc8000b80000f */
[----:B------:R-:W-:Y:S02]  /*0410*/  IADD3 R15, PT, PT, R16, R15, RZ ;  /* 0x0000000f100f7210 */ /* 0x000fe40007ffe0ff */
[----:B--2---:R-:W-:-:S13]  /*0420*/  FSETP.NE.AND P3, PT, |R29|, +INF , PT ;  /* 0x7f8000001d00780b */ /* 0x004fda0003f65200 */
[----:B------:R-:W-:Y:S01]  /*0430*/  @P3 MOV R4, 0x2 ;  /* 0x0000000200043802 */ /* 0x000fe20000000f00 */
[----:B------:R-:W-:Y:S01]  /*0440*/  @P3 FADD R29, -R10, R29 ;  /* 0x0000001d0a1d3221 */ /* 0x000fe20000000100 */
[----:B---3--:R-:W-:-:S03]  /*0450*/  FSETP.NE.AND P4, PT, |R27|, +INF , PT ;  /* 0x7f8000001b00780b */ /* 0x008fc60003f85200 */
[----:B------:R-:W-:Y:S01]  /*0460*/  @P3 FFMA R10, R29, 0.5, R10 ;  /* 0x3f0000001d0a3823 */ /* 0x000fe2000000000a */
[----:B----4-:R-:W-:-:S04]  /*0470*/  FSETP.NE.AND P2, PT, |R25|, +INF , PT ;  /* 0x7f8000001900780b */ /* 0x010fc80003f45200 */
[----:B------:R0:W-:Y:S05]  /*0480*/  STG.E desc[UR4][R6.64], R10 ;  /* 0x0000000a06007986 */ /* 0x0001ea000c101904 */
[----:B------:R-:W-:Y:S01]  /*0490*/  @P4 IADD3 R4, PT, PT, R4, 0x1, RZ ;  /* 0x0000000104044810 */ /* 0x000fe20007ffe0ff */
[----:B------:R-:W-:Y:S01]  /*04a0*/  @P4 FADD R27, -R10, R27 ;  /* 0x0000001b0a1b4221 */ /* 0x000fe20000000100 */
[----:B-1----:R-:W-:Y:S02]  /*04b0*/  @P4 MOV R8, 0x4b800000 ;  /* 0x4b80000000084802 */ /* 0x002fe40000000f00 */
[----:B------:R-:W-:Y:S02]  /*04c0*/  @P4 I2FP.F32.S32 R13, R4 ;  /* 0x00000004000d4245 */ /* 0x000fe40000201400 */
[----:B------:R-:W-:-:S02]  /*04d0*/  @P2 IADD3 R4, PT, PT, R4, 0x1, RZ ;  /* 0x0000000104042810 */ /* 0x000fc40007ffe0ff */
[----:B------:R-:W-:Y:S02]  /*04e0*/  @P4 FSETP.GEU.AND P5, PT, |R13|, 1.175494350822287508e-38, PT ;  /* 0x008000000d00480b */ /* 0x000fe40003fae200 */
[----:B------:R-:W-:Y:S02]  /*04f0*/  @P2 I2FP.F32.S32 R12, R4 ;  /* 0x00000004000c2245 */ /* 0x000fe40000201400 */
[----:B------:R-:W-:Y:S02]  /*0500*/  @P4 PLOP3.LUT P0, PT, P5, PT, PT, 0x80, 0x8 ;  /* 0x000000000008481c */ /* 0x000fe40002f0f070 */
[----:B------:R-:W-:Y:S02]  /*0510*/  @P2 FSETP.GEU.AND P6, PT, |R12|, 1.175494350822287508e-38, PT ;  /* 0x008000000c00280b */ /* 0x000fe40003fce200 */
[----:B------:R-:W-:Y:S02]  /*0520*/  @P4 FSEL R8, R8, 1, !P5 ;  /* 0x3f80000008084808 */ /* 0x000fe40006800000 */
[----:B------:R-:W-:-:S02]  /*0530*/  @P2 PLOP3.LUT P1, PT, P6, PT, PT, 0x80, 0x8 ;  /* 0x000000000008281c */ /* 0x000fc4000372f070 */
[----:B------:R-:W-:-:S05]  /*0540*/  @P2 MOV R22, 0x4b800000 ;  /* 0x4b80000000162802 */ /* 0x000fca0000000f00 */
[----:B------:R-:W-:Y:S01]  /*0550*/  @!P0 FMUL R13, R13, 16777216 ;  /* 0x4b8000000d0d8820 */ /* 0x000fe20000400000 */
[----:B-----5:R-:W-:-:S05]  /*0560*/  FSETP.NE.AND P0, PT, |R17|, +INF , PT ;  /* 0x7f8000001100780b */ /* 0x020fca0003f05200 */
[----:B------:R-:W1:Y:S01]  /*0570*/  @P4 MUFU.RCP R13, R13 ;  /* 0x0000000d000d4308 */ /* 0x000e620000001000 */
[----:B------:R-:W-:-:S07]  /*0580*/  @!P1 FMUL R12, R12, 16777216 ;  /* 0x4b8000000c0c9820 */ /* 0x000fce0000400000 */
[----:B------:R-:W2:Y:S01]  /*0590*/  @P2 MUFU.RCP R12, R12 ;  /* 0x0000000c000c2308 */ /* 0x000ea20000001000 */
[----:B-1----:R-:W-:Y:S01]  /*05a0*/  @P4 FMUL R9, R13, R8 ;  /* 0x000000080d094220 */ /* 0x002fe20000400000 */
[----:B------:R-:W-:-:S03]  /*05b0*/  @P2 FSEL R13, R22, 1, !P6 ;  /* 0x3f800000160d2808 */ /* 0x000fc60007000000 */
[----:B0-----:R-:W-:Y:S01]  /*05c0*/  @P4 FFMA R10, R9, R27, R10 ;  /* 0x0000001b090a4223 */ /* 0x001fe2000000000a */
[----:B------:R-:W-:-:S04]  /*05d0*/  IMAD.WIDE R8, R2, 0x4, R6 ;  /* 0x0000000402087825 */ /* 0x000fc800078e0206 */
[----:B--2---:R-:W-:Y:S01]  /*05e0*/  @P2 FMUL R27, R12, R13 ;  /* 0x0000000d0c1b2220 */ /* 0x004fe20000400000 */
[----:B------:R-:W-:Y:S01]  /*05f0*/  @P2 FADD R25, -R10, R25 ;  /* 0x000000190a192221 */ /* 0x000fe20000000100 */
[----:B------:R0:W-:Y:S01]  /*0600*/  STG.E desc[UR4][R8.64], R10 ;  /* 0x0000000a08007986 */ /* 0x0001e2000c101904 */
[----:B------:R-:W-:-:S04]  /*0610*/  IMAD.WIDE R12, R2, 0x4, R8 ;  /* 0x00000004020c7825 */ /* 0x000fc800078e0208 */
[----:B0-----:R-:W-:Y:S01]  /*0620*/  @P2 FFMA R10, R27, R25, R10 ;  /* 0x000000191b0a2223 */ /* 0x001fe2000000000a */
[----:B------:R-:W-:-:S04]  /*0630*/  IMAD.WIDE R24, R2, 0x4, R12 ;  /* 0x0000000402187825 */ /* 0x000fc800078e020c */
[----:B------:R0:W-:Y:S01]  /*0640*/  STG.E desc[UR4][R12.64], R10 ;  /* 0x0000000a0c007986 */ /* 0x0001e2000c101904 */
        /* <DEDUP_REMOVED lines=11> */
.L_x_31:
[----:B------:R-:W-:Y:S01]  /*0700*/  LOP3.LUT R7, R15, 0xfffffffc, RZ, 0xc0, !PT ;  /* 0xfffffffc0f077812 */ /* 0x000fe200078ec0ff */
[----:B------:R1:W-:Y:S01]  /*0710*/  STG.E desc[UR4][R24.64], R10 ;  /* 0x0000000a18007986 */ /* 0x0003e2000c101904 */
[----:B------:R-:W-:Y:S02]  /*0720*/  IADD3 R6, PT, PT, R14, 0x4, RZ ;  /* 0x000000040e067810 */ /* 0x000fe40007ffe0ff */
[----:B------:R-:W-:Y:S02]  /*0730*/  IADD3 R7, PT, PT, -R7, 0x4, RZ ;  /* 0x0000000407077810 */ /* 0x000fe40007ffe1ff */
[----:B------:R-:W-:Y:S02]  /*0740*/  LEA R11, R2, R11, 0x2 ;  /* 0x0000000b020b7211 */ /* 0x000fe400078e10ff */
[----:B------:R-:W-:-:S13]  /*0750*/  ISETP.NE.AND P0, PT, R7, RZ, PT ;  /* 0x000000ff0700720c */ /* 0x000fda0003f05270 */
[----:B-1----:R-:W-:Y:S05]  /*0760*/  @!P0 BRA `(.L_x_32) ;  /* 0x00000004002c8947 */ /* 0x002fea0003800000 */
[----:B------:R-:W1:Y:S08]  /*0770*/  LDC R2, c[0x0][0x398] ;  /* 0x0000e600ff027b82 */ /* 0x000e700000000800 */
[----:B------:R-:W2:Y:S08]  /*0780*/  LDC.64 R18, c[0x0][0x380] ;  /* 0x0000e000ff127b82 */ /* 0x000eb00000000a00 */
[----:B------:R-:W3:Y:S02]  /*0790*/  LDC.64 R20, c[0x0][0x3a0] ;  /* 0x0000e800ff147b82 */ /* 0x000ee40000000a00 */
.L_x_34:
[----:B--2---:R-:W-:-:S05]  /*07a0*/  IMAD.WIDE R14, R11, 0x4, R18 ;  /* 0x000000040b0e7825 */ /* 0x004fca00078e0212 */
[----:B------:R-:W2:Y:S01]  /*07b0*/  LDG.E.CONSTANT R29, desc[UR4][R14.64] ;  /* 0x000000040e1d7981 */ /* 0x000ea2000c1e9900 */
[----:B01----:R-:W-:-:S05]  /*07c0*/  IMAD.WIDE R12, R2, 0x4, R14 ;  /* 0x00000004020c7825 */ /* 0x003fca00078e020e */
[----:B------:R-:W4:Y:S01]  /*07d0*/  LDG.E.CONSTANT R27, desc[UR4][R12.64] ;  /* 0x000000040c1b7981 */ /* 0x000f22000c1e9900 */
[----:B------:R-:W-:-:S05]  /*07e0*/  IMAD.WIDE R8, R2, 0x4, R12 ;  /* 0x0000000402087825 */ /* 0x000fca00078e020c */
[----:B------:R-:W5:Y:S01]  /*07f0*/  LDG.E.CONSTANT R25, desc[UR4][R8.64] ;  /* 0x0000000408197981 */ /* 0x000f62000c1e9900 */
[----:B------:R-:W-:-:S06]  /*0800*/  IMAD.WIDE R16, R2, 0x4, R8 ;  /* 0x0000000402107825 */ /* 0x000fcc00078e0208 */
[----:B------:R-:W3:Y:S01]  /*0810*/  LDG.E.CONSTANT R17, desc[UR4][R16.64] ;  /* 0x0000000410117981 */ /* 0x000ee2000c1e9900 */
[----:B------:R-:W-:Y:S02]  /*0820*/  PLOP3.LUT P0, PT, PT, PT, PT, 0x80, 0x8 ;  /* 0x000000000008781c */ /* 0x000fe40003f0f070 */
[----:B------:R-:W-:Y:S02]  /*0830*/  PLOP3.LUT P1, PT, PT, PT, PT, 0x80, 0x8 ;  /* 0x000000000008781c */ /* 0x000fe40003f2f070 */
[----:B--2---:R-:W-:Y:S02]  /*0840*/  FSETP.NE.AND P2, PT, |R29|, +INF , PT ;  /* 0x7f8000001d00780b */ /* 0x004fe40003f45200 */
[----:B----4-:R-:W-:Y:S02]  /*0850*/  FSETP.NE.AND P3, PT, |R27|, +INF , PT ;  /* 0x7f8000001b00780b */ /* 0x010fe40003f65200 */
[----:B-----5:R-:W-:-:S09]  /*0860*/  FSETP.NE.AND P4, PT, |R25|, +INF , PT ;  /* 0x7f8000001900780b */ /* 0x020fd20003f85200 */
[----:B------:R-:W-:Y:S01]  /*0870*/  @P2 FADD R29, -R10, R29 ;  /* 0x0000001d0a1d2221 */ /* 0x000fe20000000100 */
[----:B------:R-:W-:Y:S02]  /*0880*/  @P2 IADD3 R4, PT, PT, R4, 0x1, RZ ;  /* 0x0000000104042810 */ /* 0x000fe40007ffe0ff */
[----:B------:R-:W-:Y:S02]  /*0890*/  @P2 MOV R8, 0x4b800000 ;  /* 0x4b80000000082802 */ /* 0x000fe40000000f00 */
        /* <DEDUP_REMOVED lines=40> */
[----:B------:R-:W-:Y:S01]  /*0b20*/  IADD3 R4, PT, PT, R4, 0x1, RZ ;  /* 0x0000000104047810 */ /* 0x000fe20007ffe0ff */
        /* <DEDUP_REMOVED lines=9> */
.L_x_33:
[----:B------:R4:W-:Y:S01]  /*0bc0*/  STG.E desc[UR4][R8.64], R10 ;  /* 0x0000000a08007986 */ /* 0x0009e2000c101904 */
[----:B------:R-:W-:Y:S02]  /*0bd0*/  IADD3 R7, PT, PT, R7, 0x4, RZ ;  /* 0x0000000407077810 */ /* 0x000fe40007ffe0ff */
[----:B------:R-:W-:Y:S02]  /*0be0*/  IADD3 R6, PT, PT, R6, 0x4, RZ ;  /* 0x0000000406067810 */ /* 0x000fe40007ffe0ff */
[----:B------:R-:W-:Y:S02]  /*0bf0*/  ISETP.NE.AND P0, PT, R7, RZ, PT ;  /* 0x000000ff0700720c */ /* 0x000fe40003f05270 */
[----:B------:R-:W-:-:S11]  /*0c00*/  LEA R11, R2, R11, 0x2 ;  /* 0x0000000b020b7211 */ /* 0x000fd600078e10ff */
[----:B----4-:R-:W-:Y:S05]  /*0c10*/  @P0 BRA `(.L_x_34) ;  /* 0xfffffff800e00947 */ /* 0x010fea000383ffff */
.L_x_32:
[----:B------:R-:W-:-:S07]  /*0c20*/  IADD3 R6, PT, PT, R6, 0x1, RZ ;  /* 0x0000000106067810 */ /* 0x000fce0007ffe0ff */
.L_x_30:
[----:B------:R-:W-:-:S13]  /*0c30*/  ISETP.NE.AND P0, PT, R5, RZ, PT ;  /* 0x000000ff0500720c */ /* 0x000fda0003f05270 */
[----:B------:R-:W-:Y:S05]  /*0c40*/  @!P0 BRA `(.L_x_29) ;  /* 0x0000000000688947 */ /* 0x000fea0003800000 */
[----:B------:R-:W1:Y:S01]  /*0c50*/  LDC R8, c[0x0][0x398] ;  /* 0x0000e600ff087b82 */ /* 0x000e620000000800 */
[----:B------:R-:W-:Y:S01]  /*0c60*/  IMAD R9, R6, R2, R23 ;  /* 0x0000000206097224 */ /* 0x000fe200078e0217 */
[----:B------:R-:W-:-:S06]  /*0c70*/  IADD3 R5, PT, PT, -R5, RZ, RZ ;  /* 0x000000ff05057210 */ /* 0x000fcc0007ffe1ff */
[----:B------:R-:W2:Y:S08]  /*0c80*/  LDC.64 R18, c[0x0][0x380] ;  /* 0x0000e000ff127b82 */ /* 0x000eb00000000a00 */
[----:B------:R-:W3:Y:S02]  /*0c90*/  LDC.64 R20, c[0x0][0x3a0] ;  /* 0x0000e800ff147b82 */ /* 0x000ee40000000a00 */
.L_x_36:
[----:B0-2---:R-:W-:-:S06]  /*0ca0*/  IMAD.WIDE R12, R9, 0x4, R18 ;  /* 0x00000004090c7825 */ /* 0x005fcc00078e0212 */
[----:B------:R-:W2:Y:S01]  /*0cb0*/  LDG.E.CONSTANT R13, desc[UR4][R12.64] ;  /* 0x000000040c0d7981 */ /* 0x000ea2000c1e9900 */
[----:B---3--:R-:W-:Y:S01]  /*0cc0*/  IMAD.WIDE R6, R9, 0x4, R20 ;  /* 0x0000000409067825 */ /* 0x008fe200078e0214 */
[----:B--2---:R-:W-:-:S13]  /*0cd0*/  FSETP.NE.AND P0, PT, |R13|, +INF , PT ;  /* 0x7f8000000d00780b */ /* 0x004fda0003f05200 */
[----:B------:R-:W-:Y:S05]  /*0ce0*/  @!P0 BRA `(.L_x_35) ;  /* 0x0000000000288947 */ /* 0x000fea0003800000 */
[----:B------:R-:W-:Y:S02]  /*0cf0*/  IADD3 R4, PT, PT, R4, 0x1, RZ ;  /* 0x0000000104047810 */ /* 0x000fe40007ffe0ff */
[----:B------:R-:W-:Y:S02]  /*0d00*/  MOV R11, 0x4b800000 ;  /* 0x4b800000000b7802 */ /* 0x000fe40000000f00 */
[----:B------:R-:W-:-:S04]  /*0d10*/  I2FP.F32.S32 R2, R4 ;  /* 0x0000000400027245 */ /* 0x000fc80000201400 */
[----:B------:R-:W-:-:S04]  /*0d20*/  FSETP.GEU.AND P0, PT, |R2|, 1.175494350822287508e-38, PT ;  /* 0x008000000200780b */ /* 0x000fc80003f0e200 */
[----:B------:R-:W-:Y:S01]  /*0d30*/  FSEL R15, R11, 1, !P0 ;  /* 0x3f8000000b0f7808 */ /* 0x000fe20004000000 */
[----:B------:R-:W-:-:S08]  /*0d40*/  FADD R11, -R10, R13 ;  /* 0x0000000d0a0b7221 */ /* 0x000fd00000000100 */
[----:B------:R-:W-:-:S06]  /*0d50*/  @!P0 FMUL R2, R2, 16777216 ;  /* 0x4b80000002028820 */ /* 0x000fcc0000400000 */
[----:B------:R-:W0:Y:S02]  /*0d60*/  MUFU.RCP R2, R2 ;  /* 0x0000000200027308 */ /* 0x000e240000001000 */
[----:B0-----:R-:W-:-:S04]  /*0d70*/  FMUL R15, R2, R15 ;  /* 0x0000000f020f7220 */ /* 0x001fc80000400000 */
[----:B------:R-:W-:-:S07]  /*0d80*/  FFMA R10, R15, R11, R10 ;  /* 0x0000000b0f0a7223 */ /* 0x000fce000000000a */
.L_x_35:
[----:B------:R4:W-:Y:S01]  /*0d90*/  STG.E desc[UR4][R6.64], R10 ;  /* 0x0000000a06007986 */ /* 0x0009e2000c101904 */
[----:B------:R-:W-:Y:S02]  /*0da0*/  IADD3 R5, PT, PT, R5, 0x1, RZ ;  /* 0x0000000105057810 */ /* 0x000fe40007ffe0ff */
[----:B-1----:R-:W-:Y:S02]  /*0db0*/  MOV R2, R8 ;  /* 0x0000000800027202 */ /* 0x002fe40000000f00 */
[----:B------:R-:W-:Y:S02]  /*0dc0*/  ISETP.NE.AND P0, PT, R5, RZ, PT ;  /* 0x000000ff0500720c */ /* 0x000fe40003f05270 */
[----:B------:R-:W-:-:S11]  /*0dd0*/  IADD3 R9, PT, PT, R9, R2, RZ ;  /* 0x0000000209097210 */ /* 0x000fd60007ffe0ff */
[----:B----4-:R-:W-:Y:S05]  /*0de0*/  @P0 BRA `(.L_x_36) ;  /* 0xfffffffc00ac0947 */ /* 0x010fea000383ffff */
.L_x_29:
[----:B------:R-:W1:Y:S02]  /*0df0*/  LDCU UR7, c[0x0][0x39c] ;  /* 0x00007380ff0777ac */ /* 0x000e640008000800 */
[----:B-1----:R-:W-:-:S13]  /*0e00*/  ISETP.GE.AND P0, PT, R0, UR7, PT ;  /* 0x0000000700007c0c */ /* 0x002fda000bf06270 */
[----:B------:R-:W-:Y:S05]  /*0e10*/  @P0 EXIT ;  /* 0x000000000000094d */ /* 0x000fea0003800000 */
[C---:B------:R-:W-:Y:S02]  /*0e20*/  IADD3 R0, PT, PT, -R3.reuse, UR7, RZ ;  /* 0x0000000703007c10 */ /* 0x040fe4000fffe1ff */
[----:B0-----:R-:W-:Y:S02]  /*0e30*/  IADD3 R4, PT, PT, R3, -UR7, RZ ;  /* 0x8000000703047c10 */ /* 0x001fe4000fffe0ff */
[----:B------:R-:W-:Y:S02]  /*0e40*/  LOP3.LUT P0, R0, R0, 0x3, RZ, 0xc0, !PT ;  /* 0x0000000300007812 */ /* 0x000fe4000780c0ff */
[----:B------:R-:W-:Y:S02]  /*0e50*/  ISETP.GT.U32.AND P1, PT, R4, -0x4, PT ;  /* 0xfffffffc0400780c */ /* 0x000fe40003f24070 */
[----:B------:R-:W-:-:S09]  /*0e60*/  MOV R8, R3 ;  /* 0x0000000300087202 */ /* 0x000fd20000000f00 */
[----:B------:R-:W-:Y:S05]  /*0e70*/  @!P0 BRA `(.L_x_37) ;  /* 0x0000000000408947 */ /* 0x000fea0003800000 */
[----:B------:R-:W-:Y:S01]  /*0e80*/  IADD3 R0, PT, PT, -R0, RZ, RZ ;  /* 0x000000ff00007210 */ /* 0x000fe20007ffe1ff */
[----:B------:R-:W-:Y:S01]  /*0e90*/  IMAD R9, R3, R2, R23 ;  /* 0x0000000203097224 */ /* 0x000fe200078e0217 */
[----:B------:R-:W-:Y:S01]  /*0ea0*/  MOV R8, R3 ;  /* 0x0000000300087202 */ /* 0x000fe20000000f00 */
[----:B------:R-:W0:Y:S06]  /*0eb0*/  LDCU UR6, c[0x0][0x394] ;  /* 0x00007280ff0677ac */ /* 0x000e2c0008000800 */
.L_x_38:
[----:B------:R-:W-:-:S06]  /*0ec0*/  IMAD.WIDE R4, R9, 0x4, R18 ;  /* 0x0000000409047825 */ /* 0x000fcc00078e0212 */
[----:B------:R-:W2:Y:S01]  /*0ed0*/  LDG.E.CONSTANT R5, desc[UR4][R4.64] ;  /* 0x0000000404057981 */ /* 0x000ea2000c1e9900 */
[C---:B-1----:R-:W-:Y:S01]  /*0ee0*/  IMAD.WIDE R6, R9.reuse, 0x4, R20 ;  /* 0x0000000409067825 */ /* 0x042fe200078e0214 */
[----:B------:R-:W-:Y:S02]  /*0ef0*/  IADD3 R0, PT, PT, R0, 0x1, RZ ;  /* 0x0000000100007810 */ /* 0x000fe40007ffe0ff */
[----:B------:R-:W-:Y:S02]  /*0f00*/  IADD3 R8, PT, PT, R8, 0x1, RZ ;  /* 0x0000000108087810 */ /* 0x000fe40007ffe0ff */
[----:B------:R-:W-:Y:S02]  /*0f10*/  IADD3 R9, PT, PT, R9, R2, RZ ;  /* 0x0000000209097210 */ /* 0x000fe40007ffe0ff */
[C---:B--2---:R-:W-:Y:S01]  /*0f20*/  FSETP.NE.AND P0, PT, |R5|.reuse, +INF , PT ;  /* 0x7f8000000500780b */ /* 0x044fe20003f05200 */
[----:B------:R-:W-:-:S12]  /*0f30*/  FADD R3, R5, -R10 ;  /* 0x8000000a05037221 */ /* 0x000fd80000000000 */
[----:B0-----:R-:W-:Y:S01]  /*0f40*/  @P0 FFMA R10, R3, UR6, R10 ;  /* 0x00000006030a0c23 */ /* 0x001fe2000800000a */
[----:B------:R-:W-:-:S04]  /*0f50*/  ISETP.NE.AND P0, PT, R0, RZ, PT ;  /* 0x000000ff0000720c */ /* 0x000fc80003f05270 */
[----:B------:R1:W-:Y:S09]  /*0f60*/  STG.E desc[UR4][R6.64], R10 ;  /* 0x0000000a06007986 */ /* 0x0003f2000c101904 */
[----:B------:R-:W-:Y:S05]  /*0f70*/  @P0 BRA `(.L_x_38) ;  /* 0xfffffffc00d00947 */ /* 0x000fea000383ffff */
.L_x_37:
[----:B------:R-:W-:Y:S05]  /*0f80*/  @P1 EXIT ;  /* 0x000000000000194d */ /* 0x000fea0003800000 */
[C---:B------:R-:W-:Y:S01]  /*0f90*/  IADD3 R3, PT, PT, R8.reuse, -UR7, RZ ;  /* 0x8000000708037c10 */ /* 0x040fe2000fffe0ff */
[----:B------:R-:W0:Y:S01]  /*0fa0*/  LDCU UR8, c[0x0][0x394] ;  /* 0x00007280ff0877ac */ /* 0x000e220008000800 */
[----:B------:R-:W-:Y:S02]  /*0fb0*/  IMAD R23, R8, R2, R23 ;  /* 0x0000000208177224 */ /* 0x000fe400078e0217 */
[----:B------:R-:W-:-:S13]  /*0fc0*/  ISETP.GE.AND P0, PT, R3, RZ, PT ;  /* 0x000000ff0300720c */ /* 0x000fda0003f06270 */
[----:B------:R-:W-:Y:S05]  /*0fd0*/  @P0 BRA `(.L_x_39) ;  /* 0x0000000c00040947 */ /* 0x000fea0003800000 */
[----:B------:R-:W-:Y:S02]  /*0fe0*/  IADD3 R0, PT, PT, -R3, RZ, RZ ;  /* 0x000000ff03007210 */ /* 0x000fe40007ffe1ff */
[----:B------:R-:W-:Y:S02]  /*0ff0*/  PLOP3.LUT P0, PT, PT, PT, PT, 0x80, 0x8 ;  /* 0x000000000008781c */ /* 0x000fe40003f0f070 */
[----:B------:R-:W-:-:S13]  /*1000*/  ISETP.GT.AND P1, PT, R0, 0xc, PT ;  /* 0x0000000c0000780c */ /* 0x000fda0003f24270 */
[----:B------:R-:W-:Y:S05]  /*1010*/  @!P1 BRA `(.L_x_40) ;  /* 0x0000000400ec9947 */ /* 0x000fea0003800000 */
[----:B------:R-:W-:Y:S01]  /*1020*/  PLOP3.LUT P0, PT, PT, PT, PT, 0x8, 0x80 ;  /* 0x000000000080781c */ /* 0x000fe20003f0e170 */
[----:B------:R-:W2:-:S12]  /*1030*/  LDCU UR6, c[0x0][0x394] ;  /* 0x00007280ff0677ac */ /* 0x000e980008000800 */
.L_x_41:
[----:B------:R-:W-:-:S05]  /*1040*/  IMAD.WIDE R16, R23, 0x4, R18 ;  /* 0x0000000417107825 */ /* 0x000fca00078e0212 */
[----:B------:R-:W3:Y:S01]  /*1050*/  LDG.E.CONSTANT R12, desc[UR4][R16.64] ;  /* 0x00000004100c7981 */ /* 0x000ee2000c1e9900 */
[----:B------:R-:W-:-:S05]  /*1060*/  IMAD.WIDE R24, R2, 0x4, R16 ;  /* 0x0000000402187825 */ /* 0x000fca00078e0210 */
[----:B------:R4:W5:Y:S02]  /*1070*/  LDG.E.CONSTANT R14, desc[UR4][R24.64] ;  /* 0x00000004180e7981 */ /* 0x000964000c1e9900 */
[----:B----4-:R-:W-:-:S05]  /*1080*/  IMAD.WIDE R24, R2, 0x4, R24 ;  /* 0x0000000402187825 */ /* 0x010fca00078e0218 */
[----:B------:R-:W4:Y:S01]  /*1090*/  LDG.E.CONSTANT R29, desc[UR4][R24.64] ;  /* 0x00000004181d7981 */ /* 0x000f22000c1e9900 */
[C---:B-1----:R-:W-:Y:S01]  /*10a0*/  IMAD.WIDE R6, R2.reuse, 0x4, R24 ;  /* 0x0000000402067825 */ /* 0x042fe200078e0218 */
[----:B------:R-:W-:-:S05]  /*10b0*/  LEA R5, R2, R23, 0x2 ;  /* 0x0000001702057211 */ /* 0x000fca00078e10ff */
[----:B------:R-:W4:Y:S01]  /*10c0*/  LDG.E.CONSTANT R7, desc[UR4][R6.64] ;  /* 0x0000000406077981 */ /* 0x000f22000c1e9900 */
[----:B------:R-:W-:-:S05]  /*10d0*/  IMAD.WIDE R26, R5, 0x4, R18 ;  /* 0x00000004051a7825 */ /* 0x000fca00078e0212 */
[----:B------:R1:W4:Y:S02]  /*10e0*/  LDG.E.CONSTANT R9, desc[UR4][R26.64] ;  /* 0x000000041a097981 */ /* 0x000324000c1e9900 */
[----:B-1----:R-:W-:-:S05]  /*10f0*/  IMAD.WIDE R26, R2, 0x4, R26 ;  /* 0x00000004021a7825 */ /* 0x002fca00078e021a */
[----:B------:R1:W4:Y:S02]  /*1100*/  LDG.E.CONSTANT R11, desc[UR4][R26.64] ;  /* 0x000000041a0b7981 */ /* 0x000324000c1e9900 */
[----:B-1----:R-:W-:-:S05]  /*1110*/  IMAD.WIDE R26, R2, 0x4, R26 ;  /* 0x00000004021a7825 */ /* 0x002fca00078e021a */
[----:B------:R-:W4:Y:S01]  /*1120*/  LDG.E.CONSTANT R13, desc[UR4][R26.64] ;  /* 0x000000041a0d7981 */ /* 0x000f22000c1e9900 */
[C---:B------:R-:W-:Y:S01]  /*1130*/  IMAD.WIDE R16, R2.reuse, 0x4, R26 ;  /* 0x0000000402107825 */ /* 0x040fe200078e021a */
[----:B------:R-:W-:-:S05]  /*1140*/  LEA R15, R2, R5, 0x2 ;  /* 0x00000005020f7211 */ /* 0x000fca00078e10ff */
[----:B------:R-:W4:Y:S01]  /*1150*/  LDG.E.CONSTANT R17, desc[UR4][R16.64] ;  /* 0x0000000410117981 */ /* 0x000f22000c1e9900 */
[----:B------:R-:W-:-:S05]  /*1160*/  IMAD.WIDE R24, R15, 0x4, R18 ;  /* 0x000000040f187825 */ /* 0x000fca00078e0212 */
[----:B------:R1:W4:Y:S02]  /*1170*/  LDG.E.CONSTANT R4, desc[UR4][R24.64] ;  /* 0x0000000418047981 */ /* 0x000324000c1e9900 */
[----:B-1----:R-:W-:-:S05]  /*1180*/  IMAD.WIDE R24, R2, 0x4, R24 ;  /* 0x0000000402187825 */ /* 0x002fca00078e0218 */
[----:B------:R-:W4:Y:S01]  /*1190*/  LDG.E.CONSTANT R6, desc[UR4][R24.64] ;  /* 0x0000000418067981 */ /* 0x000f22000c1e9900 */
[----:B------:R-:W-:Y:S01]  /*11a0*/  IMAD.WIDE R26, R2, 0x4, R24 ;  /* 0x00000004021a7825 */ /* 0x000fe200078e0218 */
[----:B------:R-:W-:-:S04]  /*11b0*/  MOV R0, R10 ;  /* 0x0000000a00007202 */ /* 0x000fc80000000f00 */
[----:B------:R1:W4:Y:S01]  /*11c0*/  LDG.E.CONSTANT R8, desc[UR4][R26.64] ;  /* 0x000000041a087981 */ /* 0x000322000c1e9900 */
[C---:B------:R-:W-:Y:S01]  /*11d0*/  LEA R10, R2.reuse, R15, 0x2 ;  /* 0x0000000f020a7211 */ /* 0x040fe200078e10ff */
[----:B-1----:R-:W-:-:S04]  /*11e0*/  IMAD.WIDE R26, R2, 0x4, R26 ;  /* 0x00000004021a7825 */ /* 0x002fc800078e021a */
[----:B------:R-:W-:-:S04]  /*11f0*/  IMAD.WIDE R24, R10, 0x4, R18 ;  /* 0x000000040a187825 */ /* 0x000fc800078e0212 */
[----:B------:R-:W-:Y:S01]  /*1200*/  IMAD.WIDE R22, R23, 0x4, R20 ;  /* 0x0000000417167825 */ /* 0x000fe200078e0214 */
[----:B---3--:R-:W-:-:S03]  /*1210*/  FSETP.NE.AND P1, PT, |R12|, +INF , PT ;  /* 0x7f8000000c00780b */ /* 0x008fc60003f25200 */
[----:B------:R-:W-:Y:S02]  /*1220*/  FADD R16, R12, -R0 ;  /* 0x800000000c107221 */ /* 0x000fe40000000000 */
[----:B------:R-:W3:Y:S01]  /*1230*/  LDG.E.CONSTANT R12, desc[UR4][R26.64] ;  /* 0x000000041a0c7981 */ /* 0x000ee2000c1e9900 */
[----:B-----5:R-:W-:-:S07]  /*1240*/  FSETP.NE.AND P2, PT, |R14|, +INF , PT ;  /* 0x7f8000000e00780b */ /* 0x020fce0003f45200 */
[----:B--2---:R-:W-:-:S04]  /*1250*/  @P1 FFMA R0, R16, UR6, R0 ;  /* 0x0000000610001c23 */ /* 0x004fc80008000000 */
[----:B------:R-:W-:Y:S02]  /*1260*/  FADD R16, -R0, R14 ;  /* 0x0000000e00107221 */ /* 0x000fe40000000100 */
[----:B------:R1:W2:Y:S01]  /*1270*/  LDG.E.CONSTANT R14, desc[UR4][R24.64] ;  /* 0x00000004180e7981 */ /* 0x0002a2000c1e9900 */
[----:B----4-:R-:W-:-:S03]  /*1280*/  FSETP.NE.AND P1, PT, |R29|, +INF , PT ;  /* 0x7f8000001d00780b */ /* 0x010fc60003f25200 */
[----:B------:R4:W-:Y:S01]  /*1290*/  STG.E desc[UR4][R22.64], R0 ;  /* 0x0000000016007986 */ /* 0x0009e2000c101904 */
[----:B-1----:R-:W-:-:S04]  /*12a0*/  IMAD.WIDE R24, R2, 0x4, R24 ;  /* 0x0000000402187825 */ /* 0x002fc800078e0218 */
[----:B----4-:R-:W-:Y:S02]  /*12b0*/  @P2 FFMA R0, R16, UR6, R0 ;  /* 0x0000000610002c23 */ /* 0x010fe40008000000 */
[----:B------:R-:W4:Y:S01]  /*12c0*/  LDG.E.CONSTANT R16, desc[UR4][R24.64] ;  /* 0x0000000418107981 */ /* 0x000f22000c1e9900 */
[----:B------:R-:W-:-:S04]  /*12d0*/  IMAD.WIDE R22, R2, 0x4, R22 ;  /* 0x0000000402167825 */ /* 0x000fc800078e0216 */
[----:B------:R-:W-:Y:S01]  /*12e0*/  FADD R29, -R0, R29 ;  /* 0x0000001d001d7221 */ /* 0x000fe20000000100 */
[C---:B------:R-:W-:Y:S01]  /*12f0*/  IMAD.WIDE R26, R2.reuse, 0x4, R24 ;  /* 0x00000004021a7825 */ /* 0x040fe200078e0218 */
[----:B------:R1:W-:Y:S04]  /*1300*/  STG.E desc[UR4][R22.64], R0 ;  /* 0x0000000016007986 */ /* 0x0003e8000c101904 */
[----:B------:R5:W4:Y:S01]  /*1310*/  LDG.E.CONSTANT R25, desc[UR4][R26.64] ;  /* 0x000000041a197981 */ /* 0x000b22000c1e9900 */
[----:B-1----:R-:W-:Y:S01]  /*1320*/  @P1 FFMA R0, R29, UR6, R0 ;  /* 0x000000061d001c23 */ /* 0x002fe20008000000 */
[----:B------:R-:W-:-:S06]  /*1330*/  IMAD.WIDE R28, R2, 0x4, R26 ;  /* 0x00000004021c7825 */ /* 0x000fcc00078e021a */
[----:B------:R-:W4:Y:S01]  /*1340*/  LDG.E.CONSTANT R29, desc[UR4][R28.64] ;  /* 0x000000041c1d7981 */ /* 0x000f22000c1e9900 */
[----:B------:R-:W-:Y:S01]  /*1350*/  FSETP.NE.AND P1, PT, |R7|, +INF , PT ;  /* 0x7f8000000700780b */ /* 0x000fe20003f25200 */
[----:B-----5:R-:W-:Y:S01]  /*1360*/  IMAD.WIDE R26, R2, 0x4, R22 ;  /* 0x00000004021a7825 */ /* 0x020fe200078e0216 */
[----:B------:R-:W-:-:S03]  /*1370*/  FSETP.NE.AND P2, PT, |R9|, +INF , PT ;  /* 0x7f8000000900780b */ /* 0x000fc60003f45200 */
[----:B------:R-:W-:Y:S01]  /*1380*/  FADD R7, -R0, R7 ;  /* 0x0000000700077221 */ /* 0x000fe20000000100 */
[----:B------:R1:W-:Y:S01]  /*1390*/  STG.E desc[UR4][R26.64], R0 ;  /* 0x000000001a007986 */ /* 0x0003e2000c101904 */
[----:B------:R-:W-:-:S06]  /*13a0*/  IMAD.WIDE R22, R2, 0x4, R26 ;  /* 0x0000000402167825 */ /* 0x000fcc00078e021a */
[----:B-1----:R-:W-:Y:S01]  /*13b0*/  @P1 FFMA R0, R7, UR6, R0 ;  /* 0x0000000607001c23 */ /* 0x002fe20008000000 */
[----:B------:R-:W-:-:S03]  /*13c0*/  FSETP.NE.AND P1, PT, |R11|, +INF , PT ;  /* 0x7f8000000b00780b */ /* 0x000fc60003f25200 */
[----:B------:R-:W-:Y:S01]  /*13d0*/  FADD R9, -R0, R9 ;  /* 0x0000000900097221 */ /* 0x000fe20000000100 */
[----:B------:R1:W-:Y:S03]  /*13e0*/  STG.E desc[UR4][R22.64], R0 ;  /* 0x0000000016007986 */ /* 0x0003e6000c101904 */
[----:B-1----:R-:W-:Y:S01]  /*13f0*/  @P2 FFMA R0, R9, UR6, R0 ;  /* 0x0000000609002c23 */ /* 0x002fe20008000000 */
[----:B------:R-:W-:Y:S01]  /*1400*/  IMAD.WIDE R22, R5, 0x4, R20 ;  /* 0x0000000405167825 */ /* 0x000fe200078e0214 */
[----:B------:R-:W-:-:S03]  /*1410*/  FSETP.NE.AND P2, PT, |R13|, +INF , PT ;  /* 0x7f8000000d00780b */ /* 0x000fc60003f45200 */
[----:B------:R-:W-:Y:S01]  /*1420*/  FADD R11, -R0, R11 ;  /* 0x0000000b000b7221 */ /* 0x000fe20000000100 */
[----:B------:R1:W-:Y:S01]  /*1430*/  STG.E desc[UR4][R22.64], R0 ;  /* 0x0000000016007986 */ /* 0x0003e2000c101904 */
[----:B------:R-:W-:-:S04]  /*1440*/  IMAD.WIDE R26, R2, 0x4, R22 ;  /* 0x00000004021a7825 */ /* 0x000fc800078e0216 */
        /* <DEDUP_REMOVED lines=18> */
[----:B------:R1:W-:Y:S03]  /*1570*/  STG.E desc[UR4][R4.64], R0 ;  /* 0x0000000004007986 */ /* 0x0003e6000c101904 */
[----:B-1----:R-:W-:Y:S01]  /*1580*/  @P1 FFMA R0, R7, UR6, R0 ;  /* 0x0000000607001c23 */ /* 0x002fe20008000000 */
[----:B------:R-:W-:-:S04]  /*1590*/  IMAD.WIDE R6, R2, 0x4, R4 ;  /* 0x0000000402067825 */ /* 0x000fc800078e0204 */
[----:B------:R-:W-:Y:S01]  /*15a0*/  FADD R9, -R0, R8 ;  /* 0x0000000800097221 */ /* 0x000fe20000000100 */
[----:B------:R1:W-:Y:S03]  /*15b0*/  STG.E desc[UR4][R6.64], R0 ;  /* 0x0000000006007986 */ /* 0x0003e6000c101904 */
[----:B-1----:R-:W-:Y:S01]  /*15c0*/  @P2 FFMA R0, R9, UR6, R0 ;  /* 0x0000000609002c23 */ /* 0x002fe20008000000 */
[----:B------:R-:W-:-:S05]  /*15d0*/  IMAD.WIDE R8, R2, 0x4, R6 ;  /* 0x0000000402087825 */ /* 0x000fca00078e0206 */
[----:B------:R1:W-:Y:S01]  /*15e0*/  STG.E desc[UR4][R8.64], R0 ;  /* 0x0000000008007986 */ /* 0x0003e2000c101904 */
[----:B------:R-:W-:-:S04]  /*15f0*/  IMAD.WIDE R4, R2, 0x4, R8 ;  /* 0x0000000402047825 */ /* 0x000fc800078e0208 */
[----:B------:R-:W-:-:S04]  /*1600*/  IMAD.WIDE R6, R10, 0x4, R20 ;  /* 0x000000040a067825 */ /* 0x000fc800078e0214 */
[C---:B-1----:R-:W-:Y:S01]  /*1610*/  IMAD.WIDE R8, R2.reuse, 0x4, R6 ;  /* 0x0000000402087825 */ /* 0x042fe200078e0206 */
[----:B------:R-:W-:Y:S02]  /*1620*/  IADD3 R3, PT, PT, R3, 0x10, RZ ;  /* 0x0000001003037810 */ /* 0x000fe40007ffe0ff */
[----:B------:R-:W-:Y:S02]  /*1630*/  LEA R23, R2, R10, 0x2 ;  /* 0x0000000a02177211 */ /* 0x000fe400078e10ff */
[----:B---3--:R-:W-:Y:S01]  /*1640*/  FSETP.NE.AND P1, PT, |R12|, +INF , PT ;  /* 0x7f8000000c00780b */ /* 0x008fe20003f25200 */
[----:B------:R-:W-:Y:S01]  /*1650*/  FADD R11, -R0, R12 ;  /* 0x0000000c000b7221 */ /* 0x000fe20000000100 */
[----:B--2---:R-:W-:-:S11]  /*1660*/  FSETP.NE.AND P2, PT, |R14|, +INF , PT ;  /* 0x7f8000000e00780b */ /* 0x004fd60003f45200 */
[----:B------:R-:W-:-:S04]  /*1670*/  @P1 FFMA R0, R11, UR6, R0 ;  /* 0x000000060b001c23 */ /* 0x000fc80008000000 */
[----:B------:R-:W-:Y:S01]  /*1680*/  FADD R11, -R0, R14 ;  /* 0x0000000e000b7221 */ /* 0x000fe20000000100 */
[----:B------:R1:W-:Y:S01]  /*1690*/  STG.E desc[UR4][R4.64], R0 ;  /* 0x0000000004007986 */ /* 0x0003e2000c101904 */
[----:B----4-:R-:W-:Y:S02]  /*16a0*/  FSETP.NE.AND P1, PT, |R16|, +INF , PT ;  /* 0x7f8000001000780b */ /* 0x010fe40003f25200 */
[----:B-1----:R-:W-:-:S04]  /*16b0*/  @P2 FFMA R0, R11, UR6, R0 ;  /* 0x000000060b002c23 */ /* 0x002fc80008000000 */
[----:B------:R-:W-:Y:S01]  /*16c0*/  FADD R11, -R0, R16 ;  /* 0x00000010000b7221 */ /* 0x000fe20000000100 */
[----:B------:R1:W-:Y:S01]  /*16d0*/  STG.E desc[UR4][R6.64], R0 ;  /* 0x0000000006007986 */ /* 0x0003e2000c101904 */
[----:B------:R-:W-:-:S05]  /*16e0*/  FSETP.NE.AND P2, PT, |R25|, +INF , PT ;  /* 0x7f8000001900780b */ /* 0x000fca0003f45200 */
[----:B-1----:R-:W-:-:S04]  /*16f0*/  @P1 FFMA R0, R11, UR6, R0 ;  /* 0x000000060b001c23 */ /* 0x002fc80008000000 */
[----:B------:R-:W-:Y:S01]  /*1700*/  FADD R25, -R0, R25 ;  /* 0x0000001900197221 */ /* 0x000fe20000000100 */
[----:B------:R-:W-:Y:S01]  /*1710*/  FSETP.NE.AND P1, PT, |R29|, +INF , PT ;  /* 0x7f8000001d00780b */ /* 0x000fe20003f25200 */
[----:B------:R1:W-:Y:S01]  /*1720*/  STG.E desc[UR4][R8.64], R0 ;  /* 0x0000000008007986 */ /* 0x0003e2000c101904 */
[----:B------:R-:W-:-:S04]  /*1730*/  IMAD.WIDE R4, R2, 0x4, R8 ;  /* 0x0000000402047825 */ /* 0x000fc800078e0208 */
[----:B-1----:R-:W-:-:S04]  /*1740*/  @P2 FFMA R0, R25, UR6, R0 ;  /* 0x0000000619002c23 */ /* 0x002fc80008000000 */
[----:B------:R-:W-:Y:S01]  /*1750*/  FADD R29, -R0, R29 ;  /* 0x0000001d001d7221 */ /* 0x000fe20000000100 */
[----:B------:R1:W-:Y:S01]  /*1760*/  STG.E desc[UR4][R4.64], R0 ;  /* 0x0000000004007986 */ /* 0x0003e2000c101904 */
[----:B------:R-:W-:-:S04]  /*1770*/  IMAD.WIDE R12, R2, 0x4, R4 ;  /* 0x00000004020c7825 */ /* 0x000fc800078e0204 */
[----:B-1----:R-:W-:-:S05]  /*1780*/  @P1 FFMA R0, R29, UR6, R0 ;  /* 0x000000061d001c23 */ /* 0x002fca0008000000 */
[----:B------:R3:W-:Y:S01]  /*1790*/  STG.E desc[UR4][R12.64], R0 ;  /* 0x000000000c007986 */ /* 0x0007e2000c101904 */
[----:B------:R-:W-:Y:S02]  /*17a0*/  ISETP.GE.AND P1, PT, R3, -0xc, PT ;  /* 0xfffffff40300780c */ /* 0x000fe40003f26270 */
[----:B------:R-:W-:-:S11]  /*17b0*/  MOV R10, R0 ;  /* 0x00000000000a7202 */ /* 0x000fd60000000f00 */
[----:B---3--:R-:W-:Y:S05]  /*17c0*/  @!P1 BRA `(.L_x_41) ;  /* 0xfffffff8001c9947 */ /* 0x008fea000383ffff */
.L_x_40:
[----:B------:R-:W-:-:S04]  /*17d0*/  IADD3 R0, PT, PT, -R3, RZ, RZ ;  /* 0x000000ff03007210 */ /* 0x000fc80007ffe1ff */
[----:B------:R-:W-:-:S13]  /*17e0*/  ISETP.GT.AND P1, PT, R0, 0x4, PT ;  /* 0x000000040000780c */ /* 0x000fda0003f24270 */
[----:B------:R-:W-:Y:S05]  /*17f0*/  @!P1 BRA `(.L_x_42) ;  /* 0x0000000000f49947 */ /* 0x000fea0003800000 */
[----:B------:R-:W-:Y:S01]  /*1800*/  IMAD.WIDE R4, R23, 0x4, R18 ;  /* 0x0000000417047825 */ /* 0x000fe200078e0212 */
[----:B------:R-:W2:Y:S04]  /*1810*/  LDCU UR6, c[0x0][0x394] ;  /* 0x00007280ff0677ac */ /* 0x000ea80008000800 */
[----:B------:R-:W3:Y:S01]  /*1820*/  LDG.E.CONSTANT R11, desc[UR4][R4.64] ;  /* 0x00000004040b7981 */ /* 0x000ee2000c1e9900 */
[----:B-1----:R-:W-:-:S05]  /*1830*/  IMAD.WIDE R6, R2, 0x4, R4 ;  /* 0x0000000402067825 */ /* 0x002fca00078e0204 */
[----:B------:R-:W4:Y:S01]  /*1840*/  LDG.E.CONSTANT R13, desc[UR4][R6.64] ;  /* 0x00000004060d7981 */ /* 0x000f22000c1e9900 */
[----:B------:R-:W-:-:S05]  /*1850*/  IMAD.WIDE R8, R2, 0x4, R6 ;  /* 0x0000000402087825 */ /* 0x000fca00078e0206 */
[----:B------:R1:W5:Y:S01]  /*1860*/  LDG.E.CONSTANT R15, desc[UR4][R8.64] ;  /* 0x00000004080f7981 */ /* 0x000362000c1e9900 */
[----:B------:R-:W-:-:S06]  /*1870*/  IMAD.WIDE R28, R2, 0x4, R8 ;  /* 0x00000004021c7825 */ /* 0x000fcc00078e0208 */
[----:B------:R-:W5:Y:S01]  /*1880*/  LDG.E.CONSTANT R29, desc[UR4][R28.64] ;  /* 0x000000041c1d7981 */ /* 0x000f62000c1e9900 */
[----:B-1----:R-:W-:-:S05]  /*1890*/  LEA R9, R2, R23, 0x2 ;  /* 0x0000001702097211 */ /* 0x002fca00078e10ff */
[----:B------:R-:W-:-:S05]  /*18a0*/  IMAD.WIDE R24, R9, 0x4, R18 ;  /* 0x0000000409187825 */ /* 0x000fca00078e0212 */
[----:B------:R-:W5:Y:S01]  /*18b0*/  LDG.E.CONSTANT R17, desc[UR4][R24.64] ;  /* 0x0000000418117981 */ /* 0x000f62000c1e9900 */
[----:B------:R-:W-:-:S05]  /*18c0*/  IMAD.WIDE R4, R2, 0x4, R24 ;  /* 0x0000000402047825 */ /* 0x000fca00078e0218 */
[----:B------:R1:W5:Y:S02]  /*18d0*/  LDG.E.CONSTANT R27, desc[UR4][R4.64] ;  /* 0x00000004041b7981 */ /* 0x000364000c1e9900 */
[----:B-1----:R-:W-:-:S05]  /*18e0*/  IMAD.WIDE R4, R2, 0x4, R4 ;  /* 0x0000000402047825 */ /* 0x002fca00078e0204 */
[----:B------:R1:W5:Y:S01]  /*18f0*/  LDG.E.CONSTANT R25, desc[UR4][R4.64] ;  /* 0x0000000404197981 */ /* 0x000362000c1e9900 */
[----:B------:R-:W-:-:S06]  /*1900*/  IMAD.WIDE R6, R2, 0x4, R4 ;  /* 0x0000000402067825 */ /* 0x000fcc00078e0204 */
[----:B------:R-:W5:Y:S01]  /*1910*/  LDG.E.CONSTANT R7, desc[UR4][R6.64] ;  /* 0x0000000406077981 */ /* 0x000f62000c1e9900 */
[----:B------:R-:W-:-:S04]  /*1920*/  IMAD.WIDE R22, R23, 0x4, R20 ;  /* 0x0000000417167825 */ /* 0x000fc800078e0214 */
[----:B-1----:R-:W-:Y:S01]  /*1930*/  IMAD.WIDE R4, R2, 0x4, R22 ;  /* 0x0000000402047825 */ /* 0x002fe200078e0216 */
[----:B------:R-:W-:Y:S02]  /*1940*/  IADD3 R3, PT, PT, R3, 0x8, RZ ;  /* 0x0000000803037810 */ /* 0x000fe40007ffe0ff */
[----:B---3--:R-:W-:Y:S01]  /*1950*/  FSETP.NE.AND P0, PT, |R11|, +INF , PT ;  /* 0x7f8000000b00780b */ /* 0x008fe20003f05200 */
[----:B------:R-:W-:Y:S01]  /*1960*/  FADD R11, -R10, R11 ;  /* 0x0000000b0a0b7221 */ /* 0x000fe20000000100 */
[----:B----4-:R-:W-:-:S11]  /*1970*/  FSETP.NE.AND P1, PT, |R13|, +INF , PT ;  /* 0x7f8000000d00780b */ /* 0x010fd60003f25200 */
[----:B--2---:R-:W-:Y:S01]  /*1980*/  @P0 FFMA R10, R11, UR6, R10 ;  /* 0x000000060b0a0c23 */ /* 0x004fe2000800000a */
[----:B-----5:R-:W-:-:S03]  /*1990*/  FSETP.NE.AND P0, PT, |R15|, +INF , PT ;  /* 0x7f8000000f00780b */ /* 0x020fc60003f05200 */
[----:B------:R-:W-:Y:S01]  /*19a0*/  FADD R13, -R10, R13 ;  /* 0x0000000d0a0d7221 */ /* 0x000fe20000000100 */
[----:B------:R1:W-:Y:S03]  /*19b0*/  STG.E desc[UR4][R22.64], R10 ;  /* 0x0000000a16007986 */ /* 0x0003e6000c101904 */
[----:B-1----:R-:W-:Y:S01]  /*19c0*/  @P1 FFMA R10, R13, UR6, R10 ;  /* 0x000000060d0a1c23 */ /* 0x002fe2000800000a */
[----:B------:R-:W-:-:S03]  /*19d0*/  FSETP.NE.AND P1, PT, |R29|, +INF , PT ;  /* 0x7f8000001d00780b */ /* 0x000fc60003f25200 */
[----:B------:R-:W-:Y:S01]  /*19e0*/  FADD R15, -R10, R15 ;  /* 0x0000000f0a0f7221 */ /* 0x000fe20000000100 */
[----:B------:R1:W-:Y:S01]  /*19f0*/  STG.E desc[UR4][R4.64], R10 ;  /* 0x0000000a04007986 */ /* 0x0003e2000c101904 */
[----:B------:R-:W-:-:S04]  /*1a00*/  IMAD.WIDE R12, R2, 0x4, R4 ;  /* 0x00000004020c7825 */ /* 0x000fc800078e0204 */
        /* <DEDUP_REMOVED lines=26> */
[----:B------:R-:W-:Y:S02]  /*1bb0*/  PLOP3.LUT P0, PT, PT, PT, PT, 0x8, 0x80 ;  /* 0x000000000080781c */ /* 0x000fe40003f0e170 */
[----:B------:R-:W-:-:S11]  /*1bc0*/  LEA R23, R2, R9, 0x2 ;  /* 0x0000000902177211 */ /* 0x000fd600078e10ff */
.L_x_42:
[----:B------:R-:W-:-:S13]  /*1bd0*/  ISETP.NE.OR P0, PT, R3, RZ, P0 ;  /* 0x000000ff0300720c */ /* 0x000fda0000705670 */
[----:B0-----:R-:W-:Y:S05]  /*1be0*/  @!P0 EXIT ;  /* 0x000000000000894d */ /* 0x001fea0003800000 */
.L_x_39:
[----:B------:R-:W-:-:S05]  /*1bf0*/  IMAD.WIDE R4, R23, 0x4, R18 ;  /* 0x0000000417047825 */ /* 0x000fca00078e0212 */
[----:B---3--:R3:W4:Y:S01]  /*1c00*/  LDG.E.CONSTANT R0, desc[UR4][R4.64] ;  /* 0x0000000404007981 */ /* 0x008722000c1e9900 */
[----:B-12---:R-:W-:-:S05]  /*1c10*/  IMAD.WIDE R6, R2, 0x4, R4 ;  /* 0x0000000402067825 */ /* 0x006fca00078e0204 */
[----:B------:R1:W2:Y:S01]  /*1c20*/  LDG.E.CONSTANT R14, desc[UR4][R6.64] ;  /* 0x00000004060e7981 */ /* 0x0002a2000c1e9900 */
[----:B------:R-:W-:-:S05]  /*1c30*/  IMAD.WIDE R8, R2, 0x4, R6 ;  /* 0x0000000402087825 */ /* 0x000fca00078e0206 */
[----:B------:R5:W2:Y:S01]  /*1c40*/  LDG.E.CONSTANT R16, desc[UR4][R8.64] ;  /* 0x0000000408107981 */ /* 0x000aa2000c1e9900 */
[----:B------:R-:W-:-:S06]  /*1c50*/  IMAD.WIDE R12, R2, 0x4, R8 ;  /* 0x00000004020c7825 */ /* 0x000fcc00078e0208 */
[----:B------:R-:W2:Y:S01]  /*1c60*/  LDG.E.CONSTANT R12, desc[UR4][R12.64] ;  /* 0x000000040c0c7981 */ /* 0x000ea2000c1e9900 */
[----:B------:R-:W-:Y:S01]  /*1c70*/  MOV R11, R10 ;  /* 0x0000000a000b7202 */ /* 0x000fe20000000f00 */
[----:B---3--:R-:W-:Y:S01]  /*1c80*/  IMAD.WIDE R4, R23, 0x4, R20 ;  /* 0x0000000417047825 */ /* 0x008fe200078e0214 */
[----:B------:R-:W-:Y:S02]  /*1c90*/  IADD3 R3, PT, PT, R3, 0x4, RZ ;  /* 0x0000000403037810 */ /* 0x000fe40007ffe0ff */
[C---:B------:R-:W-:Y:S01]  /*1ca0*/  LEA R23, R2.reuse, R23, 0x2 ;  /* 0x0000001702177211 */ /* 0x040fe200078e10ff */
[----:B-1----:R-:W-:-:S04]  /*1cb0*/  IMAD.WIDE R6, R2, 0x4, R4 ;  /* 0x0000000402067825 */ /* 0x002fc800078e0204 */
[----:B-----5:R-:W-:Y:S01]  /*1cc0*/  IMAD.WIDE R8, R2, 0x4, R6 ;  /* 0x0000000402087825 */ /* 0x020fe200078e0206 */
[----:B----4-:R-:W-:-:S03]  /*1cd0*/  FSETP.NE.AND P0, PT, |R0|, +INF , PT ;  /* 0x7f8000000000780b */ /* 0x010fc60003f05200 */
[----:B------:R-:W-:Y:S01]  /*1ce0*/  FADD R0, R0, -R11 ;  /* 0x8000000b00007221 */ /* 0x000fe20000000000 */
[----:B--2---:R-:W-:-:S09]  /*1cf0*/  FSETP.NE.AND P1, PT, |R14|, +INF , PT ;  /* 0x7f8000000e00780b */ /* 0x004fd20003f25200 */
        /* <DEDUP_REMOVED lines=18> */
.L_x_43:
        /* <DEDUP_REMOVED lines=14> */
.L_x_60:


//--------------------- .text.ema_batch_f32       --------------------------
	.section	.text.ema_batch_f32,"ax",@progbits
	.align	128
        .global         ema_batch_f32
        .type           ema_batch_f32,@function
        .size           ema_batch_f32,(.L_x_61 - ema_batch_f32)
        .other          ema_batch_f32,@"STO_CUDA_ENTRY STV_DEFAULT"
ema_batch_f32:
.text.ema_batch_f32:
[----:B------:R-:W-:Y:S01]  /*0000*/  LDC R1, c[0x0][0x37c] ;  /* 0x0000df00ff017b82 */ /* 0x000fe20000000800 */
[----:B------:R-:W0:Y:S07]  /*0010*/  S2R R15, SR_CTAID.X ;  /* 0x00000000000f7919 */ /* 0x000e2e0000002500 */
[----:B------:R-:W1:Y:S01]  /*0020*/  LDC R18, c[0x0][0x398] ;  /* 0x0000e600ff127b82 */ /* 0x000e620000000800 */
[----:B------:R-:W0:Y:S02]  /*0030*/  LDCU UR4, c[0x0][0x3a0] ;  /* 0x00007400ff0477ac */ /* 0x000e240008000800 */
[----:B0-----:R-:W-:-:S04]  /*0040*/  ISETP.GE.AND P0, PT, R15, UR4, PT ;  /* 0x000000040f007c0c */ /* 0x001fc8000bf06270 */
[----:B-1----:R-:W-:-:S13]  /*0050*/  ISETP.LT.OR P0, PT, R18, 0x1, P0 ;  /* 0x000000011200780c */ /* 0x002fda0000701670 */
[----:B------:R-:W-:Y:S05]  /*0060*/  @P0 EXIT ;  /* 0x000000000000094d */ /* 0x000fea0003800000 */
[----:B------:R-:W0:Y:S01]  /*0070*/  LDC.64 R2, c[0x0][0x388] ;  /* 0x0000e200ff027b82 */ /* 0x000e220000000a00 */
[----:B------:R-:W1:Y:S07]  /*0080*/  LDCU.64 UR8, c[0x0][0x358] ;  /* 0x00006b00ff0877ac */ /* 0x000e6e0008000a00 */
[----:B------:R-:W2:Y:S01]  /*0090*/  LDC R19, c[0x0][0x39c] ;  /* 0x0000e700ff137b82 */ /* 0x000ea20000000800 */
[----:B0-----:R-:W-:-:S05]  /*00a0*/  IMAD.WIDE.U32 R2, R15, 0x4, R2 ;  /* 0x000000040f027825 */ /* 0x001fca00078e0002 */
[----:B-1----:R-:W3:Y:S02]  /*00b0*/  LDG.E.CONSTANT R17, desc[UR8][R2.64] ;  /* 0x0000000802117981 */ /* 0x002ee4000c1e9900 */
[----:B---3--:R-:W-:-:S04]  /*00c0*/  ISETP.GE.AND P0, PT, R17, 0x1, PT ;  /* 0x000000011100780c */ /* 0x008fc80003f06270 */
[----:B--2---:R-:W-:-:S13]  /*00d0*/  ISETP.GE.OR P0, PT, R19, R18, !P0 ;  /* 0x000000121300720c */ /* 0x004fda0004706670 */
[----:B------:R-:W-:Y:S05]  /*00e0*/  @P0 EXIT ;  /* 0x000000000000094d */ /* 0x000fea0003800000 */
[----:B------:R-:W0:Y:S02]  /*00f0*/  LDC.64 R12, c[0x0][0x390] ;  /* 0x0000e400ff0c7b82 */ /* 0x000e240000000a00 */
[----:B0-----:R-:W-:-:S06]  /*0100*/  IMAD.WIDE.U32 R12, R15, 0x4, R12 ;  /* 0x000000040f0c7825 */ /* 0x001fcc00078e000c */
[----:B------:R0:W5:Y:S01]  /*0110*/  LDG.E.CONSTANT R12, desc[UR8][R12.64] ;  /* 0x000000080c0c7981 */ /* 0x000162000c1e9900 */
[----:B------:R-:W-:Y:S01]  /*0120*/  BSSY.RECONVERGENT B0, `(.L_x_44) ;  /* 0x000000e000007945 */ /* 0x000fe20003800200 */
[----:B------:R-:W1:Y:S02]  /*0130*/  S2R R0, SR_TID.X ;  /* 0x0000000000007919 */ /* 0x000e640000002100 */
[C---:B-1----:R-:W-:Y:S02]  /*0140*/  ISETP.GE.AND P0, PT, R0.reuse, R19, PT ;  /* 0x000000130000720c */ /* 0x042fe40003f06270 */
[----:B------:R-:W-:-:S11]  /*0150*/  ISETP.NE.AND P1, PT, R0, RZ, PT ;  /* 0x000000ff0000720c */ /* 0x000fd60003f25270 */
[----:B0-----:R-:W-:Y:S05]  /*0160*/  @P0 BRA `(.L_x_45) ;  /* 0x0000000000240947 */ /* 0x001fea0003800000 */
[----:B------:R-:W0:Y:S01]  /*0170*/  LDC R7, c[0x0][0x360] ;  /* 0x0000d800ff077b82 */ /* 0x000e220000000800 */
[----:B------:R-:W-:-:S07]  /*0180*/  IMAD.MOV.U32 R9, RZ, RZ, 0x7fc00000 ;  /* 0x7fc00000ff097424 */ /* 0x000fce00078e00ff */
[----:B------:R-:W1:Y:S02]  /*0190*/  LDC.64 R4, c[0x0][0x3a8] ;  /* 0x0000ea00ff047b82 */ /* 0x000e640000000a00 */
.L_x_46:
[--C-:B--2---:R-:W-:Y:S02]  /*01a0*/  IMAD R3, R15, R18, R0.reuse ;  /* 0x000000120f037224 */ /* 0x104fe400078e0200 */
[----:B0-----:R-:W-:Y:S02]  /*01b0*/  IMAD.IADD R0, R7, 0x1, R0 ;  /* 0x0000000107007824 */ /* 0x001fe400078e0200 */
[----:B-1----:R-:W-:-:S03]  /*01c0*/  IMAD.WIDE R2, R3, 0x4, R4 ;  /* 0x0000000403027825 */ /* 0x002fc600078e0204 */
[----:B------:R-:W-:Y:S02]  /*01d0*/  ISETP.GE.AND P0, PT, R0, R19, PT ;  /* 0x000000130000720c */ /* 0x000fe40003f06270 */
[----:B------:R2:W-:Y:S11]  /*01e0*/  STG.E desc[UR8][R2.64], R9 ;  /* 0x0000000902007986 */ /* 0x0005f6000c101908 */
[----:B------:R-:W-:Y:S05]  /*01f0*/  @!P0 BRA `(.L_x_46) ;  /* 0xfffffffc00e88947 */ /* 0x000fea000383ffff */
.L_x_45:
[----:B------:R-:W-:Y:S05]  /*0200*/  BSYNC.RECONVERGENT B0 ;  /* 0x0000000000007941 */ /* 0x000fea0003800200 */
.L_x_44:
[----:B------:R-:W-:Y:S05]  /*0210*/  @P1 EXIT ;  /* 0x000000000000194d */ /* 0x000fea0003800000 */
[----:B--2---:R-:W0:Y:S08]  /*0220*/  LDC.64 R2, c[0x0][0x380] ;  /* 0x0000e000ff027b82 */ /* 0x004e300000000a00 */
[----:B------:R-:W1:Y:S01]  /*0230*/  LDC.64 R4, c[0x0][0x3a8] ;  /* 0x0000ea00ff047b82 */ /* 0x000e620000000a00 */
[----:B0-----:R-:W-:-:S05]  /*0240*/  IMAD.WIDE R2, R19, 0x4, R2 ;  /* 0x0000000413027825 */ /* 0x001fca00078e0202 */
[----:B------:R-:W2:Y:S01]  /*0250*/  LDG.E R13, desc[UR8][R2.64] ;  /* 0x00000008020d7981 */ /* 0x000ea2000c1e1900 */
[-C--:B------:R-:W-:Y:S01]  /*0260*/  IMAD R20, R15, R18.reuse, R19 ;  /* 0x000000120f147224 */ /* 0x080fe200078e0213 */
[----:B------:R-:W-:Y:S01]  /*0270*/  IADD3 R11, PT, PT, R17, R19, RZ ;  /* 0x00000013110b7210 */ /* 0x000fe20007ffe0ff */
[----:B------:R-:W-:Y:S02]  /*0280*/  VIADD R16, R19, 0x1 ;  /* 0x0000000113107836 */ /* 0x000fe40000000000 */
[----:B-1----:R-:W-:Y:S01]  /*0290*/  IMAD.WIDE R4, R20, 0x4, R4 ;  /* 0x0000000414047825 */ /* 0x002fe200078e0204 */
[----:B------:R-:W-:-:S04]  /*02a0*/  VIMNMX R10, PT, PT, R11, R18, PT ;  /* 0x000000120b0a7248 */ /* 0x000fc80003fe0100 */
[----:B------:R-:W-:Y:S01]  /*02b0*/  ISETP.GE.AND P0, PT, R16, R10, PT ;  /* 0x0000000a1000720c */ /* 0x000fe20003f06270 */
[----:B--2---:R0:W-:-:S12]  /*02c0*/  STG.E desc[UR8][R4.64], R13 ;  /* 0x0000000d04007986 */ /* 0x0041d8000c101908 */
[----:B------:R-:W-:Y:S05]  /*02d0*/  @P0 BRA `(.L_x_47) ;  /* 0x0000000800b40947 */ /* 0x000fea0003800000 */
[----:B------:R-:W-:Y:S01]  /*02e0*/  IADD3 R0, PT, PT, R10, -0x2, -R19 ;  /* 0xfffffffe0a007810 */ /* 0x000fe20007ffe813 */
[----:B------:R-:W-:Y:S01]  /*02f0*/  HFMA2 R14, -RZ, RZ, 0, 5.9604644775390625e-08 ;  /* 0x00000001ff0e7431 */ /* 0x000fe200000001ff */
[----:B------:R-:W-:Y:S02]  /*0300*/  LOP3.LUT R21, RZ, R19, RZ, 0x33, !PT ;  /* 0x00000013ff157212 */ /* 0x000fe400078e33ff */
[----:B------:R-:W-:-:S03]  /*0310*/  ISETP.GE.U32.AND P0, PT, R0, 0x3, PT ;  /* 0x000000030000780c */ /* 0x000fc60003f06070 */
[----:B------:R-:W-:-:S05]  /*0320*/  IMAD.IADD R0, R10, 0x1, R21 ;  /* 0x000000010a007824 */ /* 0x000fca00078e0215 */
[----:B------:R-:W-:-:S05]  /*0330*/  LOP3.LUT R0, R0, 0x3, RZ, 0xc0, !PT ;  /* 0x0000000300007812 */ /* 0x000fca00078ec0ff */
[----:B------:R-:W-:Y:S05]  /*0340*/  @!P0 BRA `(.L_x_48) ;  /* 0x0000000800288947 */ /* 0x000fea0003800000 */
[----:B------:R-:W1:Y:S08]  /*0350*/  LDC.64 R2, c[0x0][0x380] ;  /* 0x0000e000ff027b82 */ /* 0x000e700000000a00 */
[----:B0-----:R-:W0:Y:S01]  /*0360*/  LDC.64 R4, c[0x0][0x3a8] ;  /* 0x0000ea00ff047b82 */ /* 0x001e220000000a00 */
[----:B-1----:R-:W-:-:S05]  /*0370*/  IADD3 R2, P0, PT, R2, 0x8, RZ ;  /* 0x0000000802027810 */ /* 0x002fca0007f1e0ff */
[----:B------:R-:W-:Y:S02]  /*0380*/  IMAD.X R3, RZ, RZ, R3, P0 ;  /* 0x000000ffff037224 */ /* 0x000fe400000e0603 */
[----:B------:R-:W-:-:S05]  /*0390*/  IMAD.WIDE R6, R16, 0x4, R2 ;  /* 0x0000000410067825 */ /* 0x000fca00078e0202 */
[----:B------:R-:W2:Y:S01]  /*03a0*/  LDG.E R14, desc[UR8][R6.64+-0x8] ;  /* 0xfffff808060e7981 */ /* 0x000ea2000c1e1900 */
[----:B0-----:R-:W-:Y:S02]  /*03b0*/  IADD3 R4, P1, PT, R4, 0x8, RZ ;  /* 0x0000000804047810 */ /* 0x001fe40007f3e0ff */
[----:B------:R-:W-:-:S03]  /*03c0*/  IADD3 R9, PT, PT, R20, 0x1, RZ ;  /* 0x0000000114097810 */ /* 0x000fc60007ffe0ff */
[----:B------:R-:W-:Y:S02]  /*03d0*/  IMAD.X R5, RZ, RZ, R5, P1 ;  /* 0x000000ffff057224 */ /* 0x000fe400008e0605 */
[----:B------:R-:W-:Y:S01]  /*03e0*/  IMAD.WIDE R8, R9, 0x4, R4 ;  /* 0x0000000409087825 */ /* 0x000fe200078e0204 */
[----:B--2---:R-:W-:-:S13]  /*03f0*/  FSETP.NE.AND P0, PT, |R14|, +INF , PT ;  /* 0x7f8000000e00780b */ /* 0x004fda0003f05200 */
[----:B------:R-:W-:-:S04]  /*0400*/  @P0 FADD R14, -R13, R14 ;  /* 0x0000000e0d0e0221 */ /* 0x000fc80000000100 */
[----:B------:R-:W-:-:S05]  /*0410*/  @P0 FFMA R13, R14, 0.5, R13 ;  /* 0x3f0000000e0d0823 */ /* 0x000fca000000000d */
[----:B------:R0:W-:Y:S04]  /*0420*/  STG.E desc[UR8][R8.64+-0x8], R13 ;  /* 0xfffff80d08007986 */ /* 0x0001e8000c101908 */
[----:B------:R-:W2:Y:S01]  /*0430*/  LDG.E R24, desc[UR8][R6.64+-0x4] ;  /* 0xfffffc0806187981 */ /* 0x000ea2000c1e1900 */
[----:B------:R-:W-:Y:S02]  /*0440*/  IMAD.MOV.U32 R14, RZ, RZ, 0x1 ;  /* 0x00000001ff0e7424 */ /* 0x000fe400078e00ff */
[----:B------:R-:W-:Y:S01]  /*0450*/  @P0 IMAD.MOV.U32 R14, RZ, RZ, 0x2 ;  /* 0x00000002ff0e0424 */ /* 0x000fe200078e00ff */
[----:B------:R-:W-:Y:S02]  /*0460*/  PLOP3.LUT P0, PT, PT, PT, PT, 0x80, 0x8 ;  /* 0x000000000008781c */ /* 0x000fe40003f0f070 */
[----:B--2---:R-:W-:-:S13]  /*0470*/  FSETP.NE.AND P1, PT, |R24|, +INF , PT ;  /* 0x7f8000001800780b */ /* 0x004fda0003f25200 */
[----:B------:R-:W-:Y:S01]  /*0480*/  @P1 IADD3 R14, PT, PT, R14, 0x1, RZ ;  /* 0x000000010e0e1810 */ /* 0x000fe20007ffe0ff */
[----:B------:R-:W-:Y:S02]  /*0490*/  @P1 IMAD.MOV.U32 R23, RZ, RZ, 0x4b800000 ;  /* 0x4b800000ff171424 */ /* 0x000fe400078e00ff */
[----:B------:R-:W-:Y:S01]  /*04a0*/  @P1 FADD R25, -R13, R24 ;  /* 0x000000180d191221 */ /* 0x000fe20000000100 */
[----:B------:R-:W-:-:S04]  /*04b0*/  @P1 I2FP.F32.S32 R22, R14 ;  /* 0x0000000e00161245 */ /* 0x000fc80000201400 */
[----:B------:R-:W-:-:S04]  /*04c0*/  @P1 FSETP.GEU.AND P2, PT, |R22|, 1.175494350822287508e-38, PT ;  /* 0x008000001600180b */ /* 0x000fc80003f4e200 */
[----:B------:R-:W-:Y:S02]  /*04d0*/  @P1 PLOP3.LUT P0, PT, P2, PT, PT, 0x80, 0x8 ;  /* 0x000000000008181c */ /* 0x000fe4000170f070 */
[----:B------:R-:W-:-:S11]  /*04e0*/  @P1 FSEL R23, R23, 1, !P2 ;  /* 0x3f80000017171808 */ /* 0x000fd60005000000 */
[----:B------:R-:W-:-:S06]  /*04f0*/  @!P0 FMUL R22, R22, 16777216 ;  /* 0x4b80000016168820 */ /* 0x000fcc0000400000 */
[----:B------:R-:W1:Y:S02]  /*0500*/  @P1 MUFU.RCP R22, R22 ;  /* 0x0000001600161308 */ /* 0x000e640000001000 */
[----:B-1----:R-:W-:-:S04]  /*0510*/  @P1 FMUL R24, R22, R23 ;  /* 0x0000001716181220 */ /* 0x002fc80000400000 */
[----:B0-----:R-:W-:-:S05]  /*0520*/  @P1 FFMA R13, R24, R25, R13 ;  /* 0x00000019180d1223 */ /* 0x001fca000000000d */
[----:B------:R0:W-:Y:S04]  /*0530*/  STG.E desc[UR8][R8.64+-0x4], R13 ;  /* 0xfffffc0d08007986 */ /* 0x0001e8000c101908 */
[----:B------:R-:W2:Y:S01]  /*0540*/  LDG.E R24, desc[UR8][R6.64] ;  /* 0x0000000806187981 */ /* 0x000ea2000c1e1900 */
[----:B------:R-:W-:Y:S02]  /*0550*/  PLOP3.LUT P0, PT, PT, PT, PT, 0x80, 0x8 ;  /* 0x000000000008781c */ /* 0x000fe40003f0f070 */
[----:B--2---:R-:W-:-:S13]  /*0560*/  FSETP.NE.AND P1, PT, |R24|, +INF , PT ;  /* 0x7f8000001800780b */ /* 0x004fda0003f25200 */
[----:B------:R-:W-:Y:S01]  /*0570*/  @P1 VIADD R14, R14, 0x1 ;  /* 0x000000010e0e1836 */ /* 0x000fe20000000000 */
[----:B------:R-:W-:-:S04]  /*0580*/  @P1 MOV R22, 0x4b800000 ;  /* 0x4b80000000161802 */ /* 0x000fc80000000f00 */
[----:B------:R-:W-:-:S04]  /*0590*/  @P1 I2FP.F32.S32 R23, R14 ;  /* 0x0000000e00171245 */ /* 0x000fc80000201400 */
[----:B------:R-:W-:-:S04]  /*05a0*/  @P1 FSETP.GEU.AND P2, PT, |R23|, 1.175494350822287508e-38, PT ;  /* 0x008000001700180b */ /* 0x000fc80003f4e200 */
[----:B------:R-:W-:Y:S02]  /*05b0*/  @P1 PLOP3.LUT P0, PT, P2, PT, PT, 0x80, 0x8 ;  /* 0x000000000008181c */ /* 0x000fe4000170f070 */
[----:B------:R-:W-:Y:S01]  /*05c0*/  @P1 FSEL R26, R22, 1, !P2 ;  /* 0x3f800000161a1808 */ /* 0x000fe20005000000 */
[----:B------:R-:W-:-:S10]  /*05d0*/  @P1 FADD R22, -R13, R24 ;  /* 0x000000180d161221 */ /* 0x000fd40000000100 */
[----:B------:R-:W-:-:S06]  /*05e0*/  @!P0 FMUL R23, R23, 16777216 ;  /* 0x4b80000017178820 */ /* 0x000fcc0000400000 */
[----:B------:R-:W1:Y:S02]  /*05f0*/  @P1 MUFU.RCP R23, R23 ;  /* 0x0000001700171308 */ /* 0x000e640000001000 */
[----:B-1----:R-:W-:-:S04]  /*0600*/  @P1 FMUL R26, R23, R26 ;  /* 0x0000001a171a1220 */ /* 0x002fc80000400000 */
[----:B0-----:R-:W-:-:S05]  /*0610*/  @P1 FFMA R13, R26, R22, R13 ;  /* 0x000000161a0d1223 */ /* 0x001fca000000000d */
[----:B------:R0:W-:Y:S04]  /*0620*/  STG.E desc[UR8][R8.64], R13 ;  /* 0x0000000d08007986 */ /* 0x0001e8000c101908 */
[----:B------:R-:W2:Y:S01]  /*0630*/  LDG.E R6, desc[UR8][R6.64+0x4] ;  /* 0x0000040806067981 */ /* 0x000ea2000c1e1900 */
[----:B------:R-:W-:-:S05]  /*0640*/  VIADDMNMX R18, R17, R19, R18, PT ;  /* 0x0000001311127246 */ /* 0x000fca0003800112 */
[----:B------:R-:W-:Y:S01]  /*0650*/  IMAD.IADD R18, R21, 0x1, R18 ;  /* 0x0000000115127824 */ /* 0x000fe200078e0212 */
[----:B--2---:R-:W-:-:S13]  /*0660*/  FSETP.NE.AND P0, PT, |R6|, +INF , PT ;  /* 0x7f8000000600780b */ /* 0x004fda0003f05200 */
[----:B0-----:R-:W-:Y:S05]  /*0670*/  @!P0 BRA `(.L_x_49) ;  /* 0x0000000000288947 */ /* 0x001fea0003800000 */
        /* <DEDUP_REMOVED lines=10> */
.L_x_49:
[----:B------:R-:W-:Y:S01]  /*0720*/  LOP3.LUT R6, R18, 0xfffffffc, RZ, 0xc0, !PT ;  /* 0xfffffffc12067812 */ /* 0x000fe200078ec0ff */
[----:B------:R0:W-:Y:S01]  /*0730*/  STG.E desc[UR8][R8.64+0x4], R13 ;  /* 0x0000040d08007986 */ /* 0x0001e2000c101908 */
[----:B------:R-:W-:Y:S02]  /*0740*/  VIADD R19, R19, 0x4 ;  /* 0x0000000413137836 */ /* 0x000fe40000000000 */
[----:B------:R-:W-:-:S04]  /*0750*/  IADD3 R6, PT, PT, -R6, 0x4, RZ ;  /* 0x0000000406067810 */ /* 0x000fc80007ffe1ff */
[----:B------:R-:W-:-:S13]  /*0760*/  ISETP.NE.AND P0, PT, R6, RZ, PT ;  /* 0x000000ff0600720c */ /* 0x000fda0003f05270 */
[----:B0-----:R-:W-:Y:S05]  /*0770*/  @!P0 BRA `(.L_x_50) ;  /* 0x0000000400188947 */ /* 0x001fea0003800000 */
[----:B------:R-:W-:Y:S01]  /*0780*/  VIADD R17, R16, 0x4 ;  /* 0x0000000410117836 */ /* 0x000fe20000000000 */
[----:B------:R-:W-:Y:S01]  /*0790*/  IADD3 R21, PT, PT, R20, 0x5, RZ ;  /* 0x0000000514157810 */ /* 0x000fe20007ffe0ff */
[----:B------:R-:W-:-:S07]  /*07a0*/  IMAD.MOV.U32 R16, RZ, RZ, R6 ;  /* 0x000000ffff107224 */ /* 0x000fce00078e0006 */
.L_x_52:
[----:B------:R-:W-:-:S05]  /*07b0*/  IMAD.WIDE R8, R17, 0x4, R2 ;  /* 0x0000000411087825 */ /* 0x000fca00078e0202 */
[----:B------:R-:W2:Y:S01]  /*07c0*/  LDG.E R18, desc[UR8][R8.64+-0x8] ;  /* 0xfffff80808127981 */ /* 0x000ea2000c1e1900 */
[----:B------:R-:W-:Y:S02]  /*07d0*/  PLOP3.LUT P0, PT, PT, PT, PT, 0x80, 0x8 ;  /* 0x000000000008781c */ /* 0x000fe40003f0f070 */
[----:B--2---:R-:W-:-:S13]  /*07e0*/  FSETP.NE.AND P1, PT, |R18|, +INF , PT ;  /* 0x7f8000001200780b */ /* 0x004fda0003f25200 */
[----:B------:R-:W-:Y:S01]  /*07f0*/  @P1 VIADD R14, R14, 0x1 ;  /* 0x000000010e0e1836 */ /* 0x000fe20000000000 */
[----:B------:R-:W-:Y:S01]  /*0800*/  @P1 MOV R6, 0x4b800000 ;  /* 0x4b80000000061802 */ /* 0x000fe20000000f00 */
[----:B------:R-:W-:-:S03]  /*0810*/  @P1 FADD R18, -R13, R18 ;  /* 0x000000120d121221 */ /* 0x000fc60000000100 */
[----:B------:R-:W-:-:S04]  /*0820*/  @P1 I2FP.F32.S32 R20, R14 ;  /* 0x0000000e00141245 */ /* 0x000fc80000201400 */
[----:B------:R-:W-:-:S04]  /*0830*/  @P1 FSETP.GEU.AND P2, PT, |R20|, 1.175494350822287508e-38, PT ;  /* 0x008000001400180b */ /* 0x000fc80003f4e200 */
[----:B------:R-:W-:Y:S02]  /*0840*/  @P1 PLOP3.LUT P0, PT, P2, PT, PT, 0x80, 0x8 ;  /* 0x000000000008181c */ /* 0x000fe4000170f070 */
[----:B------:R-:W-:-:S11]  /*0850*/  @P1 FSEL R7, R6, 1, !P2 ;  /* 0x3f80000006071808 */ /* 0x000fd60005000000 */
[----:B------:R-:W-:-:S06]  /*0860*/  @!P0 FMUL R20, R20, 16777216 ;  /* 0x4b80000014148820 */ /* 0x000fcc0000400000 */
[----:B------:R-:W0:Y:S02]  /*0870*/  @P1 MUFU.RCP R20, R20 ;  /* 0x0000001400141308 */ /* 0x000e240000001000 */
[----:B0-----:R-:W-:Y:S01]  /*0880*/  @P1 FMUL R22, R20, R7 ;  /* 0x0000000714161220 */ /* 0x001fe20000400000 */
[----:B------:R-:W-:-:S04]  /*0890*/  IMAD.WIDE R6, R21, 0x4, R4 ;  /* 0x0000000415067825 */ /* 0x000fc800078e0204 */
[----:B------:R-:W-:-:S05]  /*08a0*/  @P1 FFMA R13, R22, R18, R13 ;  /* 0x00000012160d1223 */ /* 0x000fca000000000d */
[----:B------:R0:W-:Y:S04]  /*08b0*/  STG.E desc[UR8][R6.64+-0x8], R13 ;  /* 0xfffff80d06007986 */ /* 0x0001e8000c101908 */
[----:B------:R-:W2:Y:S01]  /*08c0*/  LDG.E R18, desc[UR8][R8.64+-0x4] ;  /* 0xfffffc0808127981 */ /* 0x000ea2000c1e1900 */
[----:B------:R-:W-:Y:S02]  /*08d0*/  PLOP3.LUT P0, PT, PT, PT, PT, 0x80, 0x8 ;  /* 0x000000000008781c */ /* 0x000fe40003f0f070 */
[----:B--2---:R-:W-:-:S13]  /*08e0*/  FSETP.NE.AND P1, PT, |R18|, +INF , PT ;  /* 0x7f8000001200780b */ /* 0x004fda0003f25200 */
[----:B------:R-:W-:Y:S02]  /*08f0*/  @P1 VIADD R14, R14, 0x1 ;  /* 0x000000010e0e1836 */ /* 0x000fe40000000000 */
[----:B------:R-:W-:Y:S01]  /*0900*/  @P1 FADD R18, -R13, R18 ;  /* 0x000000120d121221 */ /* 0x000fe20000000100 */
[----:B------:R-:W-:Y:S02]  /*0910*/  @P1 IMAD.MOV.U32 R22, RZ, RZ, 0x4b800000 ;  /* 0x4b800000ff161424 */ /* 0x000fe400078e00ff */
        /* <DEDUP_REMOVED lines=24> */
[----:B------:R-:W2:Y:S02]  /*0aa0*/  LDG.E R8, desc[UR8][R8.64+0x4] ;  /* 0x0000040808087981 */ /* 0x000ea4000c1e1900 */
[----:B--2---:R-:W-:-:S13]  /*0ab0*/  FSETP.NE.AND P0, PT, |R8|, +INF , PT ;  /* 0x7f8000000800780b */ /* 0x004fda0003f05200 */
[----:B0-----:R-:W-:Y:S05]  /*0ac0*/  @!P0 BRA `(.L_x_51) ;  /* 0x0000000000288947 */ /* 0x001fea0003800000 */
[----:B------:R-:W-:Y:S02]  /*0ad0*/  VIADD R14, R14, 0x1 ;  /* 0x000000010e0e7836 */ /* 0x000fe40000000000 */
[----:B------:R-:W-:Y:S02]  /*0ae0*/  HFMA2 R18, -RZ, RZ, 15, 0 ;  /* 0x4b800000ff127431 */ /* 0x000fe400000001ff */
        /* <DEDUP_REMOVED lines=8> */
.L_x_51:
[----:B------:R0:W-:Y:S01]  /*0b70*/  STG.E desc[UR8][R6.64+0x4], R13 ;  /* 0x0000040d06007986 */ /* 0x0001e2000c101908 */
[----:B------:R-:W-:Y:S01]  /*0b80*/  VIADD R16, R16, 0x4 ;  /* 0x0000000410107836 */ /* 0x000fe20000000000 */
[----:B------:R-:W-:Y:S01]  /*0b90*/  IADD3 R17, PT, PT, R17, 0x4, RZ ;  /* 0x0000000411117810 */ /* 0x000fe20007ffe0ff */
[----:B------:R-:W-:Y:S02]  /*0ba0*/  VIADD R19, R19, 0x4 ;  /* 0x0000000413137836 */ /* 0x000fe40000000000 */
[----:B------:R-:W-:Y:S01]  /*0bb0*/  VIADD R21, R21, 0x4 ;  /* 0x0000000415157836 */ /* 0x000fe20000000000 */
[----:B------:R-:W-:-:S13]  /*0bc0*/  ISETP.NE.AND P0, PT, R16, RZ, PT ;  /* 0x000000ff1000720c */ /* 0x000fda0003f05270 */
[----:B0-----:R-:W-:Y:S05]  /*0bd0*/  @P0 BRA `(.L_x_52) ;  /* 0xfffffff800f40947 */ /* 0x001fea000383ffff */
.L_x_50:
[----:B------:R-:W-:-:S07]  /*0be0*/  VIADD R16, R19, 0x1 ;  /* 0x0000000113107836 */ /* 0x000fce0000000000 */
.L_x_48:
[----:B------:R-:W-:-:S13]  /*0bf0*/  ISETP.NE.AND P0, PT, R0, RZ, PT ;  /* 0x000000ff0000720c */ /* 0x000fda0003f05270 */
[----:B------:R-:W-:Y:S05]  /*0c00*/  @!P0 BRA `(.L_x_47) ;  /* 0x0000000000688947 */ /* 0x000fea0003800000 */
[----:B------:R-:W1:Y:S01]  /*0c10*/  LDC.64 R2, c[0x0][0x3a8] ;  /* 0x0000ea00ff027b82 */ /* 0x000e620000000a00 */
[----:B------:R-:W2:Y:S01]  /*0c20*/  LDCU UR4, c[0x0][0x398] ;  /* 0x00007300ff0477ac */ /* 0x000ea20008000800 */
[----:B------:R-:W-:-:S06]  /*0c30*/  IADD3 R0, PT, PT, -R0, RZ, RZ ;  /* 0x000000ff00007210 */ /* 0x000fcc0007ffe1ff */
[----:B0-----:R-:W0:Y:S01]  /*0c40*/  LDC.64 R4, c[0x0][0x380] ;  /* 0x0000e000ff047b82 */ /* 0x001e220000000a00 */
[----:B--2---:R-:W-:-:S07]  /*0c50*/  IMAD R17, R15, UR4, R16 ;  /* 0x000000040f117c24 */ /* 0x004fce000f8e0210 */
.L_x_54:
[----:B0-----:R-:W-:-:S06]  /*0c60*/  IMAD.WIDE R8, R16, 0x4, R4 ;  /* 0x0000000410087825 */ /* 0x001fcc00078e0204 */
[----:B------:R-:W2:Y:S01]  /*0c70*/  LDG.E R8, desc[UR8][R8.64] ;  /* 0x0000000808087981 */ /* 0x000ea2000c1e1900 */
[----:B-1----:R-:W-:Y:S01]  /*0c80*/  IMAD.WIDE R6, R17, 0x4, R2 ;  /* 0x0000000411067825 */ /* 0x002fe200078e0202 */
[----:B--2---:R-:W-:-:S13]  /*0c90*/  FSETP.NE.AND P0, PT, |R8|, +INF , PT ;  /* 0x7f8000000800780b */ /* 0x004fda0003f05200 */
[----:B------:R-:W-:Y:S05]  /*0ca0*/  @!P0 BRA `(.L_x_53) ;  /* 0x0000000000288947 */ /* 0x000fea0003800000 */
[----:B------:R-:W-:Y:S02]  /*0cb0*/  VIADD R14, R14, 0x1 ;  /* 0x000000010e0e7836 */ /* 0x000fe40000000000 */
[----:B------:R-:W-:Y:S01]  /*0cc0*/  FADD R8, -R13, R8 ;  /* 0x000000080d087221 */ /* 0x000fe20000000100 */
[----:B------:R-:W-:Y:S02]  /*0cd0*/  IMAD.MOV.U32 R18, RZ, RZ, 0x4b800000 ;  /* 0x4b800000ff127424 */ /* 0x000fe400078e00ff */
[----:B------:R-:W-:-:S04]  /*0ce0*/  I2FP.F32.S32 R9, R14 ;  /* 0x0000000e00097245 */ /* 0x000fc80000201400 */
[----:B------:R-:W-:-:S04]  /*0cf0*/  FSETP.GEU.AND P0, PT, |R9|, 1.175494350822287508e-38, PT ;  /* 0x008000000900780b */ /* 0x000fc80003f0e200 */
[----:B------:R-:W-:-:S09]  /*0d00*/  FSEL R18, R18, 1, !P0 ;  /* 0x3f80000012127808 */ /* 0x000fd20004000000 */
[----:B------:R-:W-:-:S06]  /*0d10*/  @!P0 FMUL R9, R9, 16777216 ;  /* 0x4b80000009098820 */ /* 0x000fcc0000400000 */
[----:B------:R-:W0:Y:S02]  /*0d20*/  MUFU.RCP R9, R9 ;  /* 0x0000000900097308 */ /* 0x000e240000001000 */
[----:B0-----:R-:W-:-:S04]  /*0d30*/  FMUL R18, R9, R18 ;  /* 0x0000001209127220 */ /* 0x001fc80000400000 */
[----:B------:R-:W-:-:S07]  /*0d40*/  FFMA R13, R18, R8, R13 ;  /* 0x00000008120d7223 */ /* 0x000fce000000000d */
.L_x_53:
[----:B------:R2:W-:Y:S01]  /*0d50*/  STG.E desc[UR8][R6.64], R13 ;  /* 0x0000000d06007986 */ /* 0x0005e2000c101908 */
[----:B------:R-:W-:Y:S01]  /*0d60*/  IADD3 R0, PT, PT, R0, 0x1, RZ ;  /* 0x0000000100007810 */ /* 0x000fe20007ffe0ff */
[----:B------:R-:W-:Y:S02]  /*0d70*/  VIADD R16, R16, 0x1 ;  /* 0x0000000110107836 */ /* 0x000fe40000000000 */
[----:B------:R-:W-:Y:S01]  /*0d80*/  VIADD R17, R17, 0x1 ;  /* 0x0000000111117836 */ /* 0x000fe20000000000 */
[----:B------:R-:W-:-:S13]  /*0d90*/  ISETP.NE.AND P0, PT, R0, RZ, PT ;  /* 0x000000ff0000720c */ /* 0x000fda0003f05270 */
[----:B--2---:R-:W-:Y:S05]  /*0da0*/  @P0 BRA `(.L_x_54) ;  /* 0xfffffffc00ac0947 */ /* 0x004fea000383ffff */
.L_x_47:
[----:B------:R-:W1:Y:S02]  /*0db0*/  LDCU UR6, c[0x0][0x398] ;  /* 0x00007300ff0677ac */ /* 0x000e640008000800 */
[----:B-1----:R-:W-:-:S13]  /*0dc0*/  ISETP.GE.AND P0, PT, R11, UR6, PT ;  /* 0x000000060b007c0c */ /* 0x002fda000bf06270 */
[----:B------:R-:W-:Y:S05]  /*0dd0*/  @P0 EXIT ;  /* 0x000000000000094d */ /* 0x000fea0003800000 */
[----:B------:R-:W-:Y:S02]  /*0de0*/  IADD3 R0, PT, PT, -R10, UR6, RZ ;  /* 0x000000060a007c10 */ /* 0x000fe4000fffe1ff */
[----:B------:R-:W-:Y:S02]  /*0df0*/  MOV R6, R10 ;  /* 0x0000000a00067202 */ /* 0x000fe40000000f00 */
[----:B------:R-:W-:-:S13]  /*0e00*/  LOP3.LUT P0, R0, R0, 0x3, RZ, 0xc0, !PT ;  /* 0x0000000300007812 */ /* 0x000fda000780c0ff */
[----:B------:R-:W-:Y:S05]  /*0e10*/  @!P0 BRA `(.L_x_55) ;  /* 0x0000000000788947 */ /* 0x000fea0003800000 */
[----:B0-----:R-:W0:Y:S01]  /*0e20*/  LDC.64 R4, c[0x0][0x3a8] ;  /* 0x0000ea00ff047b82 */ /* 0x001e220000000a00 */
[----:B------:R-:W1:Y:S01]  /*0e30*/  LDCU.64 UR4, c[0x0][0x380] ;  /* 0x00007000ff0477ac */ /* 0x000e620008000a00 */
[----:B------:R-:W-:Y:S01]  /*0e40*/  IMAD.MOV R14, RZ, RZ, -R0 ;  /* 0x000000ffff0e7224 */ /* 0x000fe200078e0a00 */
[----:B------:R-:W-:Y:S01]  /*0e50*/  IADD3 R0, PT, PT, R10, 0x40, RZ ;  /* 0x000000400a007810 */ /* 0x000fe20007ffe0ff */
[--C-:B------:R-:W-:Y:S01]  /*0e60*/  IMAD R11, R15, UR6, R10.reuse ;  /* 0x000000060f0b7c24 */ /* 0x100fe2000f8e020a */
[----:B------:R-:W2:Y:S01]  /*0e70*/  LDCU UR7, c[0x0][0x398] ;  /* 0x00007300ff0777ac */ /* 0x000ea20008000800 */
[----:B------:R-:W-:Y:S02]  /*0e80*/  IMAD.MOV.U32 R19, RZ, RZ, R10 ;  /* 0x000000ffff137224 */ /* 0x000fe400078e000a */
[----:B------:R-:W3:Y:S01]  /*0e90*/  LDC.64 R2, c[0x0][0x380] ;  /* 0x0000e000ff027b82 */ /* 0x000ee20000000a00 */
[----:B-1----:R-:W-:-:S04]  /*0ea0*/  UIADD3 UR4, UP0, UPT, UR4, 0x100, URZ ;  /* 0x0000010004047890 */ /* 0x002fc8000ff1e0ff */
[----:B--2---:R-:W-:-:S12]  /*0eb0*/  UIADD3.X UR5, UPT, UPT, URZ, UR5, URZ, UP0, !UPT ;  /* 0x00000005ff057290 */ /* 0x004fd800087fe4ff */
.L_x_56:
[----:B------:R-:W-:Y:S01]  /*0ec0*/  UMOV UR6, UR7 ;  /* 0x0000000700067c82 */ /* 0x000fe20008000000 */
[----:B-1----:R-:W-:Y:S01]  /*0ed0*/  MOV R8, UR4 ;  /* 0x0000000400087c02 */ /* 0x002fe20008000f00 */
[----:B------:R-:W-:Y:S01]  /*0ee0*/  IMAD.U32 R9, RZ, RZ, UR5 ;  /* 0x00000005ff097e24 */ /* 0x000fe2000f8e00ff */
[----:B------:R-:W-:Y:S01]  /*0ef0*/  ISETP.GE.AND P0, PT, R0, UR6, PT ;  /* 0x0000000600007c0c */ /* 0x000fe2000bf06270 */
[----:B---3--:R-:W-:-:S04]  /*0f00*/  IMAD.WIDE R6, R19, 0x4, R2 ;  /* 0x0000000413067825 */ /* 0x008fc800078e0202 */
[----:B------:R-:W-:-:S08]  /*0f10*/  IMAD.WIDE R16, R19, 0x4, R8 ;  /* 0x0000000413107825 */ /* 0x000fd000078e0208 */
[----:B------:R1:W-:Y:S04]  /*0f20*/  @!P0 CCTL.E.PF2 [R16] ;  /* 0x000000001000898f */ /* 0x0003e80000800100 */
[----:B------:R-:W2:Y:S01]  /*0f30*/  LDG.E R6, desc[UR8][R6.64] ;  /* 0x0000000806067981 */ /* 0x000ea2000c1e1900 */
[C---:B0-----:R-:W-:Y:S01]  /*0f40*/  IMAD.WIDE R8, R11.reuse, 0x4, R4 ;  /* 0x000000040b087825 */ /* 0x041fe200078e0204 */
[----:B------:R-:W-:Y:S02]  /*0f50*/  IADD3 R14, PT, PT, R14, 0x1, RZ ;  /* 0x000000010e0e7810 */ /* 0x000fe40007ffe0ff */
[----:B------:R-:W-:Y:S01]  /*0f60*/  IADD3 R0, PT, PT, R0, 0x1, RZ ;  /* 0x0000000100007810 */ /* 0x000fe20007ffe0ff */
[----:B------:R-:W-:Y:S02]  /*0f70*/  VIADD R11, R11, 0x1 ;  /* 0x000000010b0b7836 */ /* 0x000fe40000000000 */
[----:B------:R-:W-:Y:S01]  /*0f80*/  VIADD R19, R19, 0x1 ;  /* 0x0000000113137836 */ /* 0x000fe20000000000 */
[C---:B--2---:R-:W-:Y:S01]  /*0f90*/  FSETP.NE.AND P0, PT, |R6|.reuse, +INF , PT ;  /* 0x7f8000000600780b */ /* 0x044fe20003f05200 */
[----:B------:R-:W-:-:S12]  /*0fa0*/  FADD R18, R6, -R13 ;  /* 0x8000000d06127221 */ /* 0x000fd80000000000 */
[----:B-----5:R-:W-:Y:S01]  /*0fb0*/  @P0 FFMA R13, R12, R18, R13 ;  /* 0x000000120c0d0223 */ /* 0x020fe2000000000d */
[----:B------:R-:W-:-:S04]  /*0fc0*/  ISETP.NE.AND P0, PT, R14, RZ, PT ;  /* 0x000000ff0e00720c */ /* 0x000fc80003f05270 */
[----:B------:R1:W-:Y:S09]  /*0fd0*/  STG.E desc[UR8][R8.64], R13 ;  /* 0x0000000d08007986 */ /* 0x0003f2000c101908 */
[----:B------:R-:W-:Y:S05]  /*0fe0*/  @P0 BRA `(.L_x_56) ;  /* 0xfffffffc00b40947 */ /* 0x000fea000383ffff */
[----:B------:R-:W-:-:S07]  /*0ff0*/  IADD3 R6, PT, PT, R0, -0x40, RZ ;  /* 0xffffffc000067810 */ /* 0x000fce0007ffe0ff */
.L_x_55:
[----:B------:R-:W-:-:S05]  /*1000*/  VIADD R0, R10, -UR6 ;  /* 0x800000060a007c36 */ /* 0x000fca0008000000 */
[----:B------:R-:W-:-:S13]  /*1010*/  ISETP.GT.U32.AND P0, PT, R0, -0x4, PT ;  /* 0xfffffffc0000780c */ /* 0x000fda0003f04070 */
[----:B------:R-:W-:Y:S05]  /*1020*/  @P0 EXIT ;  /* 0x000000000000094d */ /* 0x000fea0003800000 */
[----:B0-----:R-:W0:Y:S01]  /*1030*/  LDC.64 R4, c[0x0][0x3a8] ;  /* 0x0000ea00ff047b82 */ /* 0x001e220000000a00 */
[----:B------:R-:W-:Y:S01]  /*1040*/  IMAD R15, R15, UR6, R6 ;  /* 0x000000060f0f7c24 */ /* 0x000fe2000f8e0206 */
[C---:B------:R-:W-:Y:S01]  /*1050*/  IADD3 R0, PT, PT, R6.reuse, -UR6, RZ ;  /* 0x8000000606007c10 */ /* 0x040fe2000fffe0ff */
[----:B------:R-:W-:Y:S01]  /*1060*/  VIADD R10, R6, 0x40 ;  /* 0x00000040060a7836 */ /* 0x000fe20000000000 */
[----:B------:R-:W2:Y:S04]  /*1070*/  LDCU UR4, c[0x0][0x398] ;  /* 0x00007300ff0477ac */ /* 0x000ea80008000800 */
[----:B------:R-:W3:Y:S02]  /*1080*/  LDC.64 R2, c[0x0][0x380] ;  /* 0x0000e000ff027b82 */ /* 0x000ee40000000a00 */
.L_x_57:
[C---:B--2---:R-:W-:Y:S02]  /*1090*/  ISETP.GE.AND P0, PT, R10.reuse, UR4, PT ;  /* 0x000000040a007c0c */ /* 0x044fe4000bf06270 */
[----:B----4-:R-:W-:-:S05]  /*10a0*/  IADD3 R7, PT, PT, R10, -0x40, RZ ;  /* 0xffffffc00a077810 */ /* 0x010fca0007ffe0ff */
[----:B---3--:R-:W-:-:S06]  /*10b0*/  IMAD.WIDE R6, R7, 0x4, R2 ;  /* 0x0000000407067825 */ /* 0x008fcc00078e0202 */
[----:B------:R4:W-:Y:S04]  /*10c0*/  @!P0 CCTL.E.PF2 [R6+0x100] ;  /* 0x000001000600898f */ /* 0x0009e80000800100 */
[----:B-1----:R-:W2:Y:S01]  /*10d0*/  LDG.E R8, desc[UR8][R6.64] ;  /* 0x0000000806087981 */ /* 0x002ea2000c1e1900 */
[----:B------:R-:W-:-:S05]  /*10e0*/  VIADD R9, R10, 0x1 ;  /* 0x000000010a097836 */ /* 0x000fca0000000000 */
[----:B------:R-:W-:Y:S02]  /*10f0*/  ISETP.GE.AND P1, PT, R9, UR4, PT ;  /* 0x0000000409007c0c */ /* 0x000fe4000bf26270 */
[C---:B--2---:R-:W-:Y:S01]  /*1100*/  FSETP.NE.AND P0, PT, |R8|.reuse, +INF , PT ;  /* 0x7f8000000800780b */ /* 0x044fe20003f05200 */
[----:B------:R-:W-:Y:S01]  /*1110*/  FADD R11, R8, -R13 ;  /* 0x8000000d080b7221 */ /* 0x000fe20000000000 */
[----:B0-----:R-:W-:-:S11]  /*1120*/  IMAD.WIDE R8, R15, 0x4, R4 ;  /* 0x000000040f087825 */ /* 0x001fd600078e0204 */
[----:B-----5:R-:W-:-:S05]  /*1130*/  @P0 FFMA R13, R12, R11, R13 ;  /* 0x0000000b0c0d0223 */ /* 0x020fca000000000d */
[----:B------:R0:W-:Y:S04]  /*1140*/  STG.E desc[UR8][R8.64], R13 ;  /* 0x0000000d08007986 */ /* 0x0001e8000c101908 */
[----:B------:R4:W-:Y:S04]  /*1150*/  @!P1 CCTL.E.PF2 [R6+0x104] ;  /* 0x000001040600998f */ /* 0x0009e80000800100 */
[----:B------:R-:W2:Y:S01]  /*1160*/  LDG.E R14, desc[UR8][R6.64+0x4] ;  /* 0x00000408060e7981 */ /* 0x000ea2000c1e1900 */
[----:B------:R-:W-:Y:S02]  /*1170*/  IADD3 R11, PT, PT, R10, 0x2, RZ ;  /* 0x000000020a0b7810 */ /* 0x000fe40007ffe0ff */
[----:B--2---:R-:W-:Y:S01]  /*1180*/  FSETP.NE.AND P0, PT, |R14|, +INF , PT ;  /* 0x7f8000000e00780b */ /* 0x004fe20003f05200 */
[----:B------:R-:W-:-:S12]  /*1190*/  FADD R14, -R13, R14 ;  /* 0x0000000e0d0e7221 */ /* 0x000fd80000000100 */
[----:B0-----:R-:W-:Y:S01]  /*11a0*/  @P0 FFMA R13, R12, R14, R13 ;  /* 0x0000000e0c0d0223 */ /* 0x001fe2000000000d */
[----:B------:R-:W-:-:S03]  /*11b0*/  ISETP.GE.AND P0, PT, R11, UR4, PT ;  /* 0x000000040b007c0c */ /* 0x000fc6000bf06270 */
[----:B------:R-:W-:-:S05]  /*11c0*/  IMAD.MOV.U32 R17, RZ, RZ, R13 ;  /* 0x000000ffff117224 */ /* 0x000fca00078e000d */
[----:B------:R0:W-:Y:S05]  /*11d0*/  STG.E desc[UR8][R8.64+0x4], R17 ;  /* 0x0000041108007986 */ /* 0x0001ea000c101908 */
[----:B------:R4:W-:Y:S04]  /*11e0*/  @!P0 CCTL.E.PF2 [R6+0x108] ;  /* 0x000001080600898f */ /* 0x0009e80000800100 */
[----:B------:R-:W2:Y:S01]  /*11f0*/  LDG.E R11, desc[UR8][R6.64+0x8] ;  /* 0x00000808060b7981 */ /* 0x000ea2000c1e1900 */
[----:B------:R-:W-:-:S04]  /*1200*/  IADD3 R13, PT, PT, R10, 0x3, RZ ;  /* 0x000000030a0d7810 */ /* 0x000fc80007ffe0ff */
[----:B------:R-:W-:Y:S02]  /*1210*/  ISETP.GE.AND P1, PT, R13, UR4, PT ;  /* 0x000000040d007c0c */ /* 0x000fe4000bf26270 */
[----:B--2---:R-:W-:Y:S01]  /*1220*/  FSETP.NE.AND P0, PT, |R11|, +INF , PT ;  /* 0x7f8000000b00780b */ /* 0x004fe20003f05200 */
[----:B------:R-:W-:-:S12]  /*1230*/  FADD R11, -R17, R11 ;  /* 0x0000000b110b7221 */ /* 0x000fd80000000100 */
[----:B0-----:R-:W-:-:S05]  /*1240*/  @P0 FFMA R17, R12, R11, R17 ;  /* 0x0000000b0c110223 */ /* 0x001fca0000000011 */
[----:B------:R0:W-:Y:S04]  /*1250*/  STG.E desc[UR8][R8.64+0x8], R17 ;  /* 0x0000081108007986 */ /* 0x0001e8000c101908 */
[----:B------:R4:W-:Y:S04]  /*1260*/  @!P1 CCTL.E.PF2 [R6+0x10c] ;  /* 0x0000010c0600998f */ /* 0x0009e80000800100 */
[----:B------:R-:W2:Y:S01]  /*1270*/  LDG.E R14, desc[UR8][R6.64+0xc] ;  /* 0x00000c08060e7981 */ /* 0x000ea2000c1e1900 */
[----:B------:R-:W-:Y:S01]  /*1280*/  VIADD R0, R0, 0x4 ;  /* 0x0000000400007836 */ /* 0x000fe20000000000 */
[----:B------:R-:W-:Y:S01]  /*1290*/  IADD3 R10, PT, PT, R10, 0x4, RZ ;  /* 0x000000040a0a7810 */ /* 0x000fe20007ffe0ff */
[----:B------:R-:W-:Y:S01]  /*12a0*/  VIADD R15, R15, 0x4 ;  /* 0x000000040f0f7836 */ /* 0x000fe20000000000 */
[----:B--2---:R-:W-:Y:S01]  /*12b0*/  FSETP.NE.AND P0, PT, |R14|, +INF , PT ;  /* 0x7f8000000e00780b */ /* 0x004fe20003f05200 */
[----:B------:R-:W-:-:S12]  /*12c0*/  FADD R14, -R17, R14 ;  /* 0x0000000e110e7221 */ /* 0x000fd80000000100 */
[----:B0-----:R-:W-:Y:S01]  /*12d0*/  @P0 FFMA R17, R12, R14, R17 ;  /* 0x0000000e0c110223 */ /* 0x001fe20000000011 */
[----:B------:R-:W-:-:S04]  /*12e0*/  ISETP.NE.AND P0, PT, R0, RZ, PT ;  /* 0x000000ff0000720c */ /* 0x000fc80003f05270 */
[----:B------:R4:W-:Y:S01]  /*12f0*/  STG.E desc[UR8][R8.64+0xc], R17 ;  /* 0x00000c1108007986 */ /* 0x0009e2000c101908 */
[----:B------:R-:W-:-:S08]  /*1300*/  MOV R13, R17 ;  /* 0x00000011000d7202 */ /* 0x000fd00000000f00 */
[----:B------:R-:W-:Y:S05]  /*1310*/  @P0 BRA `(.L_x_57) ;  /* 0xfffffffc005c0947 */ /* 0x000fea000383ffff */
[----:B------:R-:W-:Y:S05]  /*1320*/  EXIT ;  /* 0x000000000000794d */ /* 0x000fea0003800000 */
.L_x_58:
        /* <DEDUP_REMOVED lines=13> */
.L_x_61:


//--------------------- .nv.shared.reserved.0     --------------------------
	.section	.nv.shared.reserved.0,"aw",@nobits
	.weak		__nv_reservedSMEM_offset_0_alias
	.size		__nv_reservedSMEM_offset_0_alias, 0, 64
	.other		__nv_reservedSMEM_offset_0_alias,@"STO_CUDA_RESERVED_SHARED STV_DEFAULT"
__nv_reservedSMEM_offset_0_alias:
	.zero		0
	.zero		64


//--------------------- .nv.constant0.ema_many_series_one_param_f32_coalesced --------------------------
	.section	.nv.constant0.ema_many_series_one_param_f32_coalesced,"a",@progbits
	.sectionflags	@""
	.align	4
.nv.constant0.ema_many_series_one_param_f32_coalesced:
	.zero		936


//--------------------- .nv.constant0.ema_many_series_one_param_f32 --------------------------
	.section	.nv.constant0.ema_many_series_one_param_f32,"a",@progbits
	.sectionflags	@""
	.align	4
.nv.constant0.ema_many_series_one_param_f32:
	.zero		936


//--------------------- .nv.constant0.ema_batch_f32 --------------------------
	.section	.nv.constant0.ema_batch_f32,"a",@progbits
	.sectionflags	@""
	.align	4
.nv.constant0.ema_batch_f32:
	.zero		944


//--------------------- SYMBOLS --------------------------

	.type		.nv.reservedSmem.offset0,@object
	.size		.nv.reservedSmem.offset0,0x4
